//
// Generated by NVIDIA NVVM Compiler
//
// Compiler Build ID: CL-36424714
// Cuda compilation tools, release 13.0, V13.0.88
// Based on NVVM 20.0.0
//

.version 9.0
.target sm_100
.address_size 64

	// .globl	_Z4initPdS_S_ddddii

.visible .entry _Z4initPdS_S_ddddii(
	.param .u64 .ptr .align 1 _Z4initPdS_S_ddddii_param_0,
	.param .u64 .ptr .align 1 _Z4initPdS_S_ddddii_param_1,
	.param .u64 .ptr .align 1 _Z4initPdS_S_ddddii_param_2,
	.param .f64 _Z4initPdS_S_ddddii_param_3,
	.param .f64 _Z4initPdS_S_ddddii_param_4,
	.param .f64 _Z4initPdS_S_ddddii_param_5,
	.param .f64 _Z4initPdS_S_ddddii_param_6,
	.param .u32 _Z4initPdS_S_ddddii_param_7,
	.param .u32 _Z4initPdS_S_ddddii_param_8
)
{
	.reg .pred 	%p<7>;
	.reg .b32 	%r<27>;
	.reg .b32 	%f<3>;
	.reg .b64 	%rd<12>;
	.reg .b64 	%fd<42>;

	ld.param.u64 	%rd1, [_Z4initPdS_S_ddddii_param_0];
	ld.param.u64 	%rd2, [_Z4initPdS_S_ddddii_param_1];
	ld.param.u64 	%rd3, [_Z4initPdS_S_ddddii_param_2];
	ld.param.f64 	%fd6, [_Z4initPdS_S_ddddii_param_3];
	ld.param.f64 	%fd7, [_Z4initPdS_S_ddddii_param_4];
	ld.param.f64 	%fd8, [_Z4initPdS_S_ddddii_param_5];
	ld.param.f64 	%fd9, [_Z4initPdS_S_ddddii_param_6];
	ld.param.u32 	%r7, [_Z4initPdS_S_ddddii_param_7];
	ld.param.u32 	%r8, [_Z4initPdS_S_ddddii_param_8];
	mov.u32 	%r9, %ctaid.x;
	mov.u32 	%r10, %ntid.x;
	mov.u32 	%r11, %tid.x;
	mad.lo.s32 	%r1, %r9, %r10, %r11;
	mov.u32 	%r12, %ctaid.y;
	mov.u32 	%r13, %ntid.y;
	mov.u32 	%r14, %tid.y;
	mad.lo.s32 	%r2, %r12, %r13, %r14;
	setp.ge.s32 	%p1, %r2, %r8;
	setp.ge.s32 	%p2, %r1, %r7;
	or.pred  	%p3, %p2, %p1;
	@%p3 bra 	$L__BB0_5;
	cvta.to.global.u64 	%rd4, %rd1;
	cvta.to.global.u64 	%rd5, %rd2;
	cvt.rn.f64.s32 	%fd10, %r1;
	mul.f64 	%fd11, %fd8, %fd10;
	mul.f64 	%fd12, %fd6, 0d3FE0000000000000;
	sub.f64 	%fd13, %fd11, %fd12;
	mad.lo.s32 	%r3, %r7, %r2, %r1;
	mul.wide.s32 	%rd6, %r3, 8;
	add.s64 	%rd7, %rd4, %rd6;
	st.global.f64 	[%rd7], %fd13;
	cvt.rn.f64.u32 	%fd14, %r2;
	mul.f64 	%fd15, %fd9, %fd14;
	mul.f64 	%fd16, %fd7, 0d3FE0000000000000;
	sub.f64 	%fd17, %fd15, %fd16;
	add.s64 	%rd8, %rd5, %rd6;
	st.global.f64 	[%rd8], %fd17;
	ld.global.f64 	%fd18, [%rd7];
	neg.f64 	%fd19, %fd18;
	mul.f64 	%fd20, %fd18, %fd19;
	mul.f64 	%fd21, %fd17, %fd17;
	sub.f64 	%fd1, %fd20, %fd21;
	fma.rn.f64 	%fd22, %fd1, 0d3FF71547652B82FE, 0d4338000000000000;
	{
	.reg .b32 %temp; 
	mov.b64 	{%r4, %temp}, %fd22;
	}
	mov.f64 	%fd23, 0dC338000000000000;
	add.rn.f64 	%fd24, %fd22, %fd23;
	fma.rn.f64 	%fd25, %fd24, 0dBFE62E42FEFA39EF, %fd1;
	fma.rn.f64 	%fd26, %fd24, 0dBC7ABC9E3B39803F, %fd25;
	fma.rn.f64 	%fd27, %fd26, 0d3E5ADE1569CE2BDF, 0d3E928AF3FCA213EA;
	fma.rn.f64 	%fd28, %fd27, %fd26, 0d3EC71DEE62401315;
	fma.rn.f64 	%fd29, %fd28, %fd26, 0d3EFA01997C89EB71;
	fma.rn.f64 	%fd30, %fd29, %fd26, 0d3F2A01A014761F65;
	fma.rn.f64 	%fd31, %fd30, %fd26, 0d3F56C16C1852B7AF;
	fma.rn.f64 	%fd32, %fd31, %fd26, 0d3F81111111122322;
	fma.rn.f64 	%fd33, %fd32, %fd26, 0d3FA55555555502A1;
	fma.rn.f64 	%fd34, %fd33, %fd26, 0d3FC5555555555511;
	fma.rn.f64 	%fd35, %fd34, %fd26, 0d3FE000000000000B;
	fma.rn.f64 	%fd36, %fd35, %fd26, 0d3FF0000000000000;
	fma.rn.f64 	%fd37, %fd36, %fd26, 0d3FF0000000000000;
	{
	.reg .b32 %temp; 
	mov.b64 	{%r5, %temp}, %fd37;
	}
	{
	.reg .b32 %temp; 
	mov.b64 	{%temp, %r6}, %fd37;
	}
	shl.b32 	%r15, %r4, 20;
	add.s32 	%r16, %r15, %r6;
	mov.b64 	%fd41, {%r5, %r16};
	{
	.reg .b32 %temp; 
	mov.b64 	{%temp, %r17}, %fd1;
	}
	mov.b32 	%f2, %r17;
	abs.f32 	%f1, %f2;
	setp.lt.f32 	%p4, %f1, 0f4086232B;
	@%p4 bra 	$L__BB0_4;
	setp.lt.f64 	%p5, %fd1, 0d0000000000000000;
	add.f64 	%fd38, %fd1, 0d7FF0000000000000;
	selp.f64 	%fd41, 0d0000000000000000, %fd38, %p5;
	setp.geu.f32 	%p6, %f1, 0f40874800;
	@%p6 bra 	$L__BB0_4;
	shr.u32 	%r18, %r4, 31;
	add.s32 	%r19, %r4, %r18;
	shr.s32 	%r20, %r19, 1;
	shl.b32 	%r21, %r20, 20;
	add.s32 	%r22, %r6, %r21;
	mov.b64 	%fd39, {%r5, %r22};
	sub.s32 	%r23, %r4, %r20;
	shl.b32 	%r24, %r23, 20;
	add.s32 	%r25, %r24, 1072693248;
	mov.b32 	%r26, 0;
	mov.b64 	%fd40, {%r26, %r25};
	mul.f64 	%fd41, %fd40, %fd39;
$L__BB0_4:
	cvta.to.global.u64 	%rd9, %rd3;
	add.s64 	%rd11, %rd9, %rd6;
	st.global.f64 	[%rd11], %fd41;
$L__BB0_5:
	ret;

}
	// .globl	_Z9compute_VPdS_S_ddddii
.visible .entry _Z9compute_VPdS_S_ddddii(
	.param .u64 .ptr .align 1 _Z9compute_VPdS_S_ddddii_param_0,
	.param .u64 .ptr .align 1 _Z9compute_VPdS_S_ddddii_param_1,
	.param .u64 .ptr .align 1 _Z9compute_VPdS_S_ddddii_param_2,
	.param .f64 _Z9compute_VPdS_S_ddddii_param_3,
	.param .f64 _Z9compute_VPdS_S_ddddii_param_4,
	.param .f64 _Z9compute_VPdS_S_ddddii_param_5,
	.param .f64 _Z9compute_VPdS_S_ddddii_param_6,
	.param .u32 _Z9compute_VPdS_S_ddddii_param_7,
	.param .u32 _Z9compute_VPdS_S_ddddii_param_8
)
{
	.reg .pred 	%p<11>;
	.reg .b32 	%r<17>;
	.reg .b64 	%rd<16>;
	.reg .b64 	%fd<21>;

	ld.param.u64 	%rd2, [_Z9compute_VPdS_S_ddddii_param_0];
	ld.param.u64 	%rd3, [_Z9compute_VPdS_S_ddddii_param_1];
	ld.param.u64 	%rd4, [_Z9compute_VPdS_S_ddddii_param_2];
	ld.param.f64 	%fd1, [_Z9compute_VPdS_S_ddddii_param_3];
	ld.param.f64 	%fd2, [_Z9compute_VPdS_S_ddddii_param_4];
	ld.param.f64 	%fd3, [_Z9compute_VPdS_S_ddddii_param_5];
	ld.param.f64 	%fd4, [_Z9compute_VPdS_S_ddddii_param_6];
	ld.param.u32 	%r3, [_Z9compute_VPdS_S_ddddii_param_7];
	ld.param.u32 	%r4, [_Z9compute_VPdS_S_ddddii_param_8];
	cvta.to.global.u64 	%rd1, %rd4;
	mov.u32 	%r5, %ctaid.x;
	mov.u32 	%r6, %ntid.x;
	mov.u32 	%r7, %tid.x;
	mad.lo.s32 	%r1, %r5, %r6, %r7;
	mov.u32 	%r8, %ctaid.y;
	mov.u32 	%r9, %ntid.y;
	mov.u32 	%r10, %tid.y;
	mad.lo.s32 	%r2, %r8, %r9, %r10;
	setp.ge.s32 	%p1, %r2, %r4;
	setp.lt.s32 	%p2, %r1, 1;
	setp.ge.s32 	%p3, %r1, %r3;
	or.pred  	%p4, %p1, %p3;
	or.pred  	%p5, %p4, %p2;
	@%p5 bra 	$L__BB1_2;
	cvta.to.global.u64 	%rd5, %rd2;
	mad.lo.s32 	%r11, %r3, %r2, %r1;
	add.s32 	%r12, %r11, %r2;
	mul.wide.s32 	%rd6, %r12, 8;
	add.s64 	%rd7, %rd5, %rd6;
	ld.global.f64 	%fd5, [%rd7];
	mul.wide.s32 	%rd8, %r11, 8;
	add.s64 	%rd9, %rd1, %rd8;
	ld.global.f64 	%fd6, [%rd9];
	ld.global.f64 	%fd7, [%rd9+-8];
	sub.f64 	%fd8, %fd6, %fd7;
	mul.f64 	%fd9, %fd1, %fd8;
	div.rn.f64 	%fd10, %fd9, %fd3;
	div.rn.f64 	%fd11, %fd10, %fd2;
	sub.f64 	%fd12, %fd5, %fd11;
	st.global.f64 	[%rd7], %fd12;
$L__BB1_2:
	setp.ge.s32 	%p6, %r1, %r3;
	setp.ge.s32 	%p7, %r2, %r4;
	setp.eq.s32 	%p8, %r2, 0;
	or.pred  	%p9, %p7, %p6;
	or.pred  	%p10, %p9, %p8;
	@%p10 bra 	$L__BB1_4;
	mul.lo.s32 	%r13, %r3, %r2;
	add.s32 	%r14, %r13, %r1;
	cvta.to.global.u64 	%rd10, %rd3;
	mul.wide.s32 	%rd11, %r14, 8;
	add.s64 	%rd12, %rd10, %rd11;
	ld.global.f64 	%fd13, [%rd12];
	add.s64 	%rd13, %rd1, %rd11;
	ld.global.f64 	%fd14, [%rd13];
	sub.s32 	%r15, %r13, %r3;
	add.s32 	%r16, %r15, %r1;
	mul.wide.s32 	%rd14, %r16, 8;
	add.s64 	%rd15, %rd1, %rd14;
	ld.global.f64 	%fd15, [%rd15];
	sub.f64 	%fd16, %fd14, %fd15;
	mul.f64 	%fd17, %fd1, %fd16;
	div.rn.f64 	%fd18, %fd17, %fd4;
	div.rn.f64 	%fd19, %fd18, %fd2;
	sub.f64 	%fd20, %fd13, %fd19;
	st.global.f64 	[%rd12], %fd20;
$L__BB1_4:
	ret;

}
	// .globl	_Z9compute_PPdS_S_ddddii
.visible .entry _Z9compute_PPdS_S_ddddii(
	.param .u64 .ptr .align 1 _Z9compute_PPdS_S_ddddii_param_0,
	.param .u64 .ptr .align 1 _Z9compute_PPdS_S_ddddii_param_1,
	.param .u64 .ptr .align 1 _Z9compute_PPdS_S_ddddii_param_2,
	.param .f64 _Z9compute_PPdS_S_ddddii_param_3,
	.param .f64 _Z9compute_PPdS_S_ddddii_param_4,
	.param .f64 _Z9compute_PPdS_S_ddddii_param_5,
	.param .f64 _Z9compute_PPdS_S_ddddii_param_6,
	.param .u32 _Z9compute_PPdS_S_ddddii_param_7,
	.param .u32 _Z9compute_PPdS_S_ddddii_param_8
)
{
	.reg .pred 	%p<8>;
	.reg .b32 	%r<22>;
	.reg .b64 	%rd<21>;
	.reg .b64 	%fd<18>;

	ld.param.u64 	%rd2, [_Z9compute_PPdS_S_ddddii_param_1];
	ld.param.f64 	%fd1, [_Z9compute_PPdS_S_ddddii_param_3];
	ld.param.f64 	%fd2, [_Z9compute_PPdS_S_ddddii_param_4];
	ld.param.f64 	%fd3, [_Z9compute_PPdS_S_ddddii_param_5];
	ld.param.f64 	%fd4, [_Z9compute_PPdS_S_ddddii_param_6];
	ld.param.u32 	%r4, [_Z9compute_PPdS_S_ddddii_param_7];
	ld.param.u32 	%r5, [_Z9compute_PPdS_S_ddddii_param_8];
	mov.u32 	%r7, %ctaid.x;
	mov.u32 	%r8, %ntid.x;
	mov.u32 	%r9, %tid.x;
	mad.lo.s32 	%r10, %r7, %r8, %r9;
	mov.u32 	%r11, %ctaid.y;
	mov.u32 	%r12, %ntid.y;
	mov.u32 	%r13, %tid.y;
	mad.lo.s32 	%r14, %r11, %r12, %r13;
	setp.eq.s32 	%p1, %r14, 0;
	add.s32 	%r15, %r5, -1;
	setp.ge.s32 	%p2, %r14, %r15;
	or.pred  	%p3, %p1, %p2;
	setp.lt.s32 	%p4, %r10, 1;
	or.pred  	%p5, %p4, %p3;
	add.s32 	%r16, %r4, -1;
	setp.ge.s32 	%p6, %r10, %r16;
	or.pred  	%p7, %p5, %p6;
	@%p7 bra 	$L__BB2_2;
	ld.param.u64 	%rd20, [_Z9compute_PPdS_S_ddddii_param_2];
	ld.param.u64 	%rd19, [_Z9compute_PPdS_S_ddddii_param_0];
	cvta.to.global.u64 	%rd4, %rd20;
	cvta.to.global.u64 	%rd5, %rd19;
	cvta.to.global.u64 	%rd6, %rd2;
	mul.lo.s32 	%r17, %r4, %r14;
	add.s32 	%r18, %r17, %r10;
	mul.wide.s32 	%rd7, %r18, 8;
	add.s64 	%rd8, %rd4, %rd7;
	ld.global.f64 	%fd5, [%rd8];
	mul.f64 	%fd6, %fd1, %fd2;
	add.s32 	%r19, %r17, %r14;
	cvt.s64.s32 	%rd9, %r19;
	cvt.u64.u32 	%rd10, %r10;
	add.s64 	%rd11, %rd10, %rd9;
	shl.b64 	%rd12, %rd11, 3;
	add.s64 	%rd13, %rd5, %rd12;
	ld.global.f64 	%fd7, [%rd13+8];
	add.s32 	%r20, %r18, %r14;
	mul.wide.s32 	%rd14, %r20, 8;
	add.s64 	%rd15, %rd5, %rd14;
	ld.global.f64 	%fd8, [%rd15];
	sub.f64 	%fd9, %fd7, %fd8;
	div.rn.f64 	%fd10, %fd9, %fd3;
	add.s32 	%r21, %r18, %r4;
	mul.wide.s32 	%rd16, %r21, 8;
	add.s64 	%rd17, %rd6, %rd16;
	ld.global.f64 	%fd11, [%rd17];
	add.s64 	%rd18, %rd6, %rd7;
	ld.global.f64 	%fd12, [%rd18];
	sub.f64 	%fd13, %fd11, %fd12;
	div.rn.f64 	%fd14, %fd13, %fd4;
	add.f64 	%fd15, %fd10, %fd14;
	mul.f64 	%fd16, %fd6, %fd15;
	sub.f64 	%fd17, %fd5, %fd16;
	st.global.f64 	[%rd8], %fd17;
$L__BB2_2:
	ret;

}


// ===== COMPILED SASS (sm_100) =====

	.target	sm_100

	.elftype	@"ET_EXEC"


//--------------------- .note.nv.tkinfo           --------------------------
	.section	.note.nv.tkinfo,"",@"SHT_NOTE"
	.sectionflags	@"SHF_NOTE_NV_TKINFO"
	.tkinfo
        /*0018*/ 	.word	0x00000002
        /*0030*/ 	.string	""
        /*0030*/ 	.string	"ptxas"
        /*0030*/ 	.string	"Cuda compilation tools, release 13.0, V13.0.88"
        /*0030*/ 	.string	"Build cuda_13.0.r13.0/compiler.36424714_0"
        /*0030*/ 	.string	"-arch sm_100 -m 64 "



//--------------------- .note.nv.cuinfo           --------------------------
	.section	.note.nv.cuinfo,"",@"SHT_NOTE"
	.sectionflags	@"SHF_NOTE_NV_CUINFO"
        /*0018*/ 	.short	0x0002
        /*001a*/ 	.short	0x0064
        /*001c*/ 	.short	0x0082
	.zero		2


//--------------------- .nv.info                  --------------------------
	.section	.nv.info,"",@"SHT_CUDA_INFO"
	.align	4


	//----- nvinfo : EIATTR_REGCOUNT
	.align		4
        /*0000*/ 	.byte	0x04, 0x2f
        /*0002*/ 	.short	(.L_1 - .L_0)
	.align		4
.L_0:
        /*0004*/ 	.word	index@(_Z4initPdS_S_ddddii)
        /*0008*/ 	.word	0x00000014


	//----- nvinfo : EIATTR_FRAME_SIZE
	.align		4
.L_1:
        /*000c*/ 	.byte	0x04, 0x11
        /*000e*/ 	.short	(.L_3 - .L_2)
	.align		4
.L_2:
        /*0010*/ 	.word	index@(_Z4initPdS_S_ddddii)
        /*0014*/ 	.word	0x00000000


	//----- nvinfo : EIATTR_REGCOUNT
	.align		4
.L_3:
        /*0018*/ 	.byte	0x04, 0x2f
        /*001a*/ 	.short	(.L_5 - .L_4)
	.align		4
.L_4:
        /*001c*/ 	.word	index@(_Z9compute_VPdS_S_ddddii)
        /*0020*/ 	.word	0x0000001d


	//----- nvinfo : EIATTR_FRAME_SIZE
	.align		4
.L_5:
        /*0024*/ 	.byte	0x04, 0x11
        /*0026*/ 	.short	(.L_7 - .L_6)
	.align		4
.L_6:
        /*0028*/ 	.word	index@($__internal_1_$__cuda_sm20_div_rn_f64_full)
        /*002c*/ 	.word	0x00000000


	//----- nvinfo : EIATTR_FRAME_SIZE
	.align		4
.L_7:
        /*0030*/ 	.byte	0x04, 0x11
        /*0032*/ 	.short	(.L_9 - .L_8)
	.align		4
.L_8:
        /*0034*/ 	.word	index@(_Z9compute_VPdS_S_ddddii)
        /*0038*/ 	.word	0x00000000


	//----- nvinfo : EIATTR_REGCOUNT
	.align		4
.L_9:
        /*003c*/ 	.byte	0x04, 0x2f
        /*003e*/ 	.short	(.L_11 - .L_10)
	.align		4
.L_10:
        /*0040*/ 	.word	index@(_Z9compute_PPdS_S_ddddii)
        /*0044*/ 	.word	0x0000001e


	//----- nvinfo : EIATTR_FRAME_SIZE
	.align		4
.L_11:
        /*0048*/ 	.byte	0x04, 0x11
        /*004a*/ 	.short	(.L_13 - .L_12)
	.align		4
.L_12:
        /*004c*/ 	.word	index@($__internal_0_$__cuda_sm20_div_rn_f64_full)
        /*0050*/ 	.word	0x00000000


	//----- nvinfo : EIATTR_FRAME_SIZE
	.align		4
.L_13:
        /*0054*/ 	.byte	0x04, 0x11
        /*0056*/ 	.short	(.L_15 - .L_14)
	.align		4
.L_14:
        /*0058*/ 	.word	index@(_Z9compute_PPdS_S_ddddii)
        /*005c*/ 	.word	0x00000000


	//----- nvinfo : EIATTR_MIN_STACK_SIZE
	.align		4
.L_15:
        /*0060*/ 	.byte	0x04, 0x12
        /*0062*/ 	.short	(.L_17 - .L_16)
	.align		4
.L_16:
        /*0064*/ 	.word	index@(_Z9compute_PPdS_S_ddddii)
        /*0068*/ 	.word	0x00000000


	//----- nvinfo : EIATTR_MIN_STACK_SIZE
	.align		4
.L_17:
        /*006c*/ 	.byte	0x04, 0x12
        /*006e*/ 	.short	(.L_19 - .L_18)
	.align		4
.L_18:
        /*0070*/ 	.word	index@(_Z9compute_VPdS_S_ddddii)
        /*0074*/ 	.word	0x00000000


	//----- nvinfo : EIATTR_MIN_STACK_SIZE
	.align		4
.L_19:
        /*0078*/ 	.byte	0x04, 0x12
        /*007a*/ 	.short	(.L_21 - .L_20)
	.align		4
.L_20:
        /*007c*/ 	.word	index@(_Z4initPdS_S_ddddii)
        /*0080*/ 	.word	0x00000000
.L_21:


//--------------------- .nv.compat                --------------------------
	.section	.nv.compat,"",@"SHT_CUDA_COMPAT_INFO"
	.align	4
        /*0000*/ 	.byte	0x02, 0x09, 0x00, 0x00, 0x02, 0x02, 0x01, 0x00, 0x02, 0x05, 0x05, 0x00, 0x03, 0x07, 0x01, 0x01
        /*0010*/ 	.byte	0x02, 0x03, 0x00, 0x00, 0x02, 0x06, 0x01, 0x00, 0x04, 0x0b, 0x08, 0x00, 0x01, 0x00, 0x00, 0x00
        /*0020*/ 	.byte	0x00, 0x00, 0x00, 0x00


//--------------------- .nv.info._Z9compute_PPdS_S_ddddii --------------------------
	.section	.nv.info._Z9compute_PPdS_S_ddddii,"",@"SHT_CUDA_INFO"
	.sectionflags	@""
	.align	4


	//----- nvinfo : EIATTR_CUDA_API_VERSION
	.align		4
        /*0000*/ 	.byte	0x04, 0x37
        /*0002*/ 	.short	(.L_23 - .L_22)
.L_22:
        /*0004*/ 	.word	0x00000082


	//----- nvinfo : EIATTR_KPARAM_INFO
	.align		4
.L_23:
        /*0008*/ 	.byte	0x04, 0x17
        /*000a*/ 	.short	(.L_25 - .L_24)
.L_24:
        /*000c*/ 	.word	0x00000000
        /*0010*/ 	.short	0x0008
        /*0012*/ 	.short	0x003c
        /*0014*/ 	.byte	0x00, 0xf0, 0x11, 0x00


	//----- nvinfo : EIATTR_KPARAM_INFO
	.align		4
.L_25:
        /*0018*/ 	.byte	0x04, 0x17
        /*001a*/ 	.short	(.L_27 - .L_26)
.L_26:
        /*001c*/ 	.word	0x00000000
        /*0020*/ 	.short	0x0007
        /*0022*/ 	.short	0x0038
        /*0024*/ 	.byte	0x00, 0xf0, 0x11, 0x00


	//----- nvinfo : EIATTR_KPARAM_INFO
	.align		4
.L_27:
        /*0028*/ 	.byte	0x04, 0x17
        /*002a*/ 	.short	(.L_29 - .L_28)
.L_28:
        /*002c*/ 	.word	0x00000000
        /*0030*/ 	.short	0x0006
        /*0032*/ 	.short	0x0030
        /*0034*/ 	.byte	0x00, 0xf0, 0x21, 0x00


	//----- nvinfo : EIATTR_KPARAM_INFO
	.align		4
.L_29:
        /*0038*/ 	.byte	0x04, 0x17
        /*003a*/ 	.short	(.L_31 - .L_30)
.L_30:
        /*003c*/ 	.word	0x00000000
        /*0040*/ 	.short	0x0005
        /*0042*/ 	.short	0x0028
        /*0044*/ 	.byte	0x00, 0xf0, 0x21, 0x00


	//----- nvinfo : EIATTR_KPARAM_INFO
	.align		4
.L_31:
        /*0048*/ 	.byte	0x04, 0x17
        /*004a*/ 	.short	(.L_33 - .L_32)
.L_32:
        /*004c*/ 	.word	0x00000000
        /*0050*/ 	.short	0x0004
        /*0052*/ 	.short	0x0020
        /*0054*/ 	.byte	0x00, 0xf0, 0x21, 0x00


	//----- nvinfo : EIATTR_KPARAM_INFO
	.align		4
.L_33:
        /*0058*/ 	.byte	0x04, 0x17
        /*005a*/ 	.short	(.L_35 - .L_34)
.L_34:
        /*005c*/ 	.word	0x00000000
        /*0060*/ 	.short	0x0003
        /*0062*/ 	.short	0x0018
        /*0064*/ 	.byte	0x00, 0xf0, 0x21, 0x00


	//----- nvinfo : EIATTR_KPARAM_INFO
	.align		4
.L_35:
        /*0068*/ 	.byte	0x04, 0x17
        /*006a*/ 	.short	(.L_37 - .L_36)
.L_36:
        /*006c*/ 	.word	0x00000000
        /*0070*/ 	.short	0x0002
        /*0072*/ 	.short	0x0010
        /*0074*/ 	.byte	0x00, 0xf5, 0x21, 0x00


	//----- nvinfo : EIATTR_KPARAM_INFO
	.align		4
.L_37:
        /*0078*/ 	.byte	0x04, 0x17
        /*007a*/ 	.short	(.L_39 - .L_38)
.L_38:
        /*007c*/ 	.word	0x00000000
        /*0080*/ 	.short	0x0001
        /*0082*/ 	.short	0x0008
        /*0084*/ 	.byte	0x00, 0xf5, 0x21, 0x00


	//----- nvinfo : EIATTR_KPARAM_INFO
	.align		4
.L_39:
        /*0088*/ 	.byte	0x04, 0x17
        /*008a*/ 	.short	(.L_41 - .L_40)
.L_40:
        /*008c*/ 	.word	0x00000000
        /*0090*/ 	.short	0x0000
        /*0092*/ 	.short	0x0000
        /*0094*/ 	.byte	0x00, 0xf5, 0x21, 0x00


	//----- nvinfo : EIATTR_SPARSE_MMA_MASK
	.align		4
.L_41:
        /*0098*/ 	.byte	0x03, 0x50
        /*009a*/ 	.short	0x0000


	//----- nvinfo : EIATTR_MAXREG_COUNT
	.align		4
        /*009c*/ 	.byte	0x03, 0x1b
        /*009e*/ 	.short	0x00ff


	//----- nvinfo : EIATTR_MERCURY_ISA_VERSION
	.align		4
        /*00a0*/ 	.byte	0x03, 0x5f
        /*00a2*/ 	.short	0x0101


	//----- nvinfo : EIATTR_VRC_CTA_INIT_COUNT
	.align		4
        /*00a4*/ 	.byte	0x02, 0x4a
	.zero		1
	.zero		1


	//----- nvinfo : EIATTR_EXIT_INSTR_OFFSETS
	.align		4
        /*00a8*/ 	.byte	0x04, 0x1c
        /*00aa*/ 	.short	(.L_43 - .L_42)


	//   ....[0]....
.L_42:
        /*00ac*/ 	.word	0x00000100


	//   ....[1]....
        /*00b0*/ 	.word	0x00000660


	//----- nvinfo : EIATTR_CRS_STACK_SIZE
	.align		4
.L_43:
        /*00b4*/ 	.byte	0x04, 0x1e
        /*00b6*/ 	.short	(.L_45 - .L_44)
.L_44:
        /*00b8*/ 	.word	0x00000000


	//----- nvinfo : EIATTR_CBANK_PARAM_SIZE
	.align		4
.L_45:
        /*00bc*/ 	.byte	0x03, 0x19
        /*00be*/ 	.short	0x0040


	//----- nvinfo : EIATTR_PARAM_CBANK
	.align		4
        /*00c0*/ 	.byte	0x04, 0x0a
        /*00c2*/ 	.short	(.L_47 - .L_46)
	.align		4
.L_46:
        /*00c4*/ 	.word	index@(.nv.constant0._Z9compute_PPdS_S_ddddii)
        /*00c8*/ 	.short	0x0380
        /*00ca*/ 	.short	0x0040


	//----- nvinfo : EIATTR_SW_WAR
	.align		4
.L_47:
        /*00cc*/ 	.byte	0x04, 0x36
        /*00ce*/ 	.short	(.L_49 - .L_48)
.L_48:
        /*00d0*/ 	.word	0x00000008
.L_49:


//--------------------- .nv.info._Z9compute_VPdS_S_ddddii --------------------------
	.section	.nv.info._Z9compute_VPdS_S_ddddii,"",@"SHT_CUDA_INFO"
	.sectionflags	@""
	.align	4


	//----- nvinfo : EIATTR_CUDA_API_VERSION
	.align		4
        /*0000*/ 	.byte	0x04, 0x37
        /*0002*/ 	.short	(.L_51 - .L_50)
.L_50:
        /*0004*/ 	.word	0x00000082


	//----- nvinfo : EIATTR_KPARAM_INFO
	.align		4
.L_51:
        /*0008*/ 	.byte	0x04, 0x17
        /*000a*/ 	.short	(.L_53 - .L_52)
.L_52:
        /*000c*/ 	.word	0x00000000
        /*0010*/ 	.short	0x0008
        /*0012*/ 	.short	0x003c
        /*0014*/ 	.byte	0x00, 0xf0, 0x11, 0x00


	//----- nvinfo : EIATTR_KPARAM_INFO
	.align		4
.L_53:
        /*0018*/ 	.byte	0x04, 0x17
        /*001a*/ 	.short	(.L_55 - .L_54)
.L_54:
        /*001c*/ 	.word	0x00000000
        /*0020*/ 	.short	0x0007
        /*0022*/ 	.short	0x0038
        /*0024*/ 	.byte	0x00, 0xf0, 0x11, 0x00


	//----- nvinfo : EIATTR_KPARAM_INFO
	.align		4
.L_55:
        /*0028*/ 	.byte	0x04, 0x17
        /*002a*/ 	.short	(.L_57 - .L_56)
.L_56:
        /*002c*/ 	.word	0x00000000
        /*0030*/ 	.short	0x0006
        /*0032*/ 	.short	0x0030
        /*0034*/ 	.byte	0x00, 0xf0, 0x21, 0x00


	//----- nvinfo : EIATTR_KPARAM_INFO
	.align		4
.L_57:
        /*0038*/ 	.byte	0x04, 0x17
        /*003a*/ 	.short	(.L_59 - .L_58)
.L_58:
        /*003c*/ 	.word	0x00000000
        /*0040*/ 	.short	0x0005
        /*0042*/ 	.short	0x0028
        /*0044*/ 	.byte	0x00, 0xf0, 0x21, 0x00


	//----- nvinfo : EIATTR_KPARAM_INFO
	.align		4
.L_59:
        /*0048*/ 	.byte	0x04, 0x17
        /*004a*/ 	.short	(.L_61 - .L_60)
.L_60:
        /*004c*/ 	.word	0x00000000
        /*0050*/ 	.short	0x0004
        /*0052*/ 	.short	0x0020
        /*0054*/ 	.byte	0x00, 0xf0, 0x21, 0x00


	//----- nvinfo : EIATTR_KPARAM_INFO
	.align		4
.L_61:
        /*0058*/ 	.byte	0x04, 0x17
        /*005a*/ 	.short	(.L_63 - .L_62)
.L_62:
        /*005c*/ 	.word	0x00000000
        /*0060*/ 	.short	0x0003
        /*0062*/ 	.short	0x0018
        /*0064*/ 	.byte	0x00, 0xf0, 0x21, 0x00


	//----- nvinfo : EIATTR_KPARAM_INFO
	.align		4
.L_63:
        /*0068*/ 	.byte	0x04, 0x17
        /*006a*/ 	.short	(.L_65 - .L_64)
.L_64:
        /*006c*/ 	.word	0x00000000
        /*0070*/ 	.short	0x0002
        /*0072*/ 	.short	0x0010
        /*0074*/ 	.byte	0x00, 0xf5, 0x21, 0x00


	//----- nvinfo : EIATTR_KPARAM_INFO
	.align		4
.L_65:
        /*0078*/ 	.byte	0x04, 0x17
        /*007a*/ 	.short	(.L_67 - .L_66)
.L_66:
        /*007c*/ 	.word	0x00000000
        /*0080*/ 	.short	0x0001
        /*0082*/ 	.short	0x0008
        /*0084*/ 	.byte	0x00, 0xf5, 0x21, 0x00


	//----- nvinfo : EIATTR_KPARAM_INFO
	.align		4
.L_67:
        /*0088*/ 	.byte	0x04, 0x17
        /*008a*/ 	.short	(.L_69 - .L_68)
.L_68:
        /*008c*/ 	.word	0x00000000
        /*0090*/ 	.short	0x0000
        /*0092*/ 	.short	0x0000
        /*0094*/ 	.byte	0x00, 0xf5, 0x21, 0x00


	//----- nvinfo : EIATTR_SPARSE_MMA_MASK
	.align		4
.L_69:
        /*0098*/ 	.byte	0x03, 0x50
        /*009a*/ 	.short	0x0000


	//----- nvinfo : EIATTR_MAXREG_COUNT
	.align		4
        /*009c*/ 	.byte	0x03, 0x1b
        /*009e*/ 	.short	0x00ff


	//----- nvinfo : EIATTR_MERCURY_ISA_VERSION
	.align		4
        /*00a0*/ 	.byte	0x03, 0x5f
        /*00a2*/ 	.short	0x0101


	//----- nvinfo : EIATTR_VRC_CTA_INIT_COUNT
	.align		4
        /*00a4*/ 	.byte	0x02, 0x4a
	.zero		1
	.zero		1


	//----- nvinfo : EIATTR_EXIT_INSTR_OFFSETS
	.align		4
        /*00a8*/ 	.byte	0x04, 0x1c
        /*00aa*/ 	.short	(.L_71 - .L_70)


	//   ....[0]....
.L_70:
        /*00ac*/ 	.word	0x00000550


	//   ....[1]....
        /*00b0*/ 	.word	0x00000980


	//----- nvinfo : EIATTR_CRS_STACK_SIZE
	.align		4
.L_71:
        /*00b4*/ 	.byte	0x04, 0x1e
        /*00b6*/ 	.short	(.L_73 - .L_72)
.L_72:
        /*00b8*/ 	.word	0x00000000


	//----- nvinfo : EIATTR_CBANK_PARAM_SIZE
	.align		4
.L_73:
        /*00bc*/ 	.byte	0x03, 0x19
        /*00be*/ 	.short	0x0040


	//----- nvinfo : EIATTR_PARAM_CBANK
	.align		4
        /*00c0*/ 	.byte	0x04, 0x0a
        /*00c2*/ 	.short	(.L_75 - .L_74)
	.align		4
.L_74:
        /*00c4*/ 	.word	index@(.nv.constant0._Z9compute_VPdS_S_ddddii)
        /*00c8*/ 	.short	0x0380
        /*00ca*/ 	.short	0x0040


	//----- nvinfo : EIATTR_SW_WAR
	.align		4
.L_75:
        /*00cc*/ 	.byte	0x04, 0x36
        /*00ce*/ 	.short	(.L_77 - .L_76)
.L_76:
        /*00d0*/ 	.word	0x00000008
.L_77:


//--------------------- .nv.info._Z4initPdS_S_ddddii --------------------------
	.section	.nv.info._Z4initPdS_S_ddddii,"",@"SHT_CUDA_INFO"
	.sectionflags	@""
	.align	4


	//----- nvinfo : EIATTR_CUDA_API_VERSION
	.align		4
        /*0000*/ 	.byte	0x04, 0x37
        /*0002*/ 	.short	(.L_79 - .L_78)
.L_78:
        /*0004*/ 	.word	0x00000082


	//----- nvinfo : EIATTR_KPARAM_INFO
	.align		4
.L_79:
        /*0008*/ 	.byte	0x04, 0x17
        /*000a*/ 	.short	(.L_81 - .L_80)
.L_80:
        /*000c*/ 	.word	0x00000000
        /*0010*/ 	.short	0x0008
        /*0012*/ 	.short	0x003c
        /*0014*/ 	.byte	0x00, 0xf0, 0x11, 0x00


	//----- nvinfo : EIATTR_KPARAM_INFO
	.align		4
.L_81:
        /*0018*/ 	.byte	0x04, 0x17
        /*001a*/ 	.short	(.L_83 - .L_82)
.L_82:
        /*001c*/ 	.word	0x00000000
        /*0020*/ 	.short	0x0007
        /*0022*/ 	.short	0x0038
        /*0024*/ 	.byte	0x00, 0xf0, 0x11, 0x00


	//----- nvinfo : EIATTR_KPARAM_INFO
	.align		4
.L_83:
        /*0028*/ 	.byte	0x04, 0x17
        /*002a*/ 	.short	(.L_85 - .L_84)
.L_84:
        /*002c*/ 	.word	0x00000000
        /*0030*/ 	.short	0x0006
        /*0032*/ 	.short	0x0030
        /*0034*/ 	.byte	0x00, 0xf0, 0x21, 0x00


	//----- nvinfo : EIATTR_KPARAM_INFO
	.align		4
.L_85:
        /*0038*/ 	.byte	0x04, 0x17
        /*003a*/ 	.short	(.L_87 - .L_86)
.L_86:
        /*003c*/ 	.word	0x00000000
        /*0040*/ 	.short	0x0005
        /*0042*/ 	.short	0x0028
        /*0044*/ 	.byte	0x00, 0xf0, 0x21, 0x00


	//----- nvinfo : EIATTR_KPARAM_INFO
	.align		4
.L_87:
        /*0048*/ 	.byte	0x04, 0x17
        /*004a*/ 	.short	(.L_89 - .L_88)
.L_88:
        /*004c*/ 	.word	0x00000000
        /*0050*/ 	.short	0x0004
        /*0052*/ 	.short	0x0020
        /*0054*/ 	.byte	0x00, 0xf0, 0x21, 0x00


	//----- nvinfo : EIATTR_KPARAM_INFO
	.align		4
.L_89:
        /*0058*/ 	.byte	0x04, 0x17
        /*005a*/ 	.short	(.L_91 - .L_90)
.L_90:
        /*005c*/ 	.word	0x00000000
        /*0060*/ 	.short	0x0003
        /*0062*/ 	.short	0x0018
        /*0064*/ 	.byte	0x00, 0xf0, 0x21, 0x00


	//----- nvinfo : EIATTR_KPARAM_INFO
	.align		4
.L_91:
        /*0068*/ 	.byte	0x04, 0x17
        /*006a*/ 	.short	(.L_93 - .L_92)
.L_92:
        /*006c*/ 	.word	0x00000000
        /*0070*/ 	.short	0x0002
        /*0072*/ 	.short	0x0010
        /*0074*/ 	.byte	0x00, 0xf5, 0x21, 0x00


	//----- nvinfo : EIATTR_KPARAM_INFO
	.align		4
.L_93:
        /*0078*/ 	.byte	0x04, 0x17
        /*007a*/ 	.short	(.L_95 - .L_94)
.L_94:
        /*007c*/ 	.word	0x00000000
        /*0080*/ 	.short	0x0001
        /*0082*/ 	.short	0x0008
        /*0084*/ 	.byte	0x00, 0xf5, 0x21, 0x00


	//----- nvinfo : EIATTR_KPARAM_INFO
	.align		4
.L_95:
        /*0088*/ 	.byte	0x04, 0x17
        /*008a*/ 	.short	(.L_97 - .L_96)
.L_96:
        /*008c*/ 	.word	0x00000000
        /*0090*/ 	.short	0x0000
        /*0092*/ 	.short	0x0000
        /*0094*/ 	.byte	0x00, 0xf5, 0x21, 0x00


	//----- nvinfo : EIATTR_SPARSE_MMA_MASK
	.align		4
.L_97:
        /*0098*/ 	.byte	0x03, 0x50
        /*009a*/ 	.short	0x0000


	//----- nvinfo : EIATTR_MAXREG_COUNT
	.align		4
        /*009c*/ 	.byte	0x03, 0x1b
        /*009e*/ 	.short	0x00ff


	//----- nvinfo : EIATTR_MERCURY_ISA_VERSION
	.align		4
        /*00a0*/ 	.byte	0x03, 0x5f
        /*00a2*/ 	.short	0x0101


	//----- nvinfo : EIATTR_VRC_CTA_INIT_COUNT
	.align		4
        /*00a4*/ 	.byte	0x02, 0x4a
	.zero		1
	.zero		1


	//----- nvinfo : EIATTR_EXIT_INSTR_OFFSETS
	.align		4
        /*00a8*/ 	.byte	0x04, 0x1c
        /*00aa*/ 	.short	(.L_99 - .L_98)


	//   ....[0]....
.L_98:
        /*00ac*/ 	.word	0x000000c0


	//   ....[1]....
        /*00b0*/ 	.word	0x00000600


	//----- nvinfo : EIATTR_CRS_STACK_SIZE
	.align		4
.L_99:
        /*00b4*/ 	.byte	0x04, 0x1e
        /*00b6*/ 	.short	(.L_101 - .L_100)
.L_100:
        /*00b8*/ 	.word	0x00000000


	//----- nvinfo : EIATTR_CBANK_PARAM_SIZE
	.align		4
.L_101:
        /*00bc*/ 	.byte	0x03, 0x19
        /*00be*/ 	.short	0x0040


	//----- nvinfo : EIATTR_PARAM_CBANK
	.align		4
        /*00c0*/ 	.byte	0x04, 0x0a
        /*00c2*/ 	.short	(.L_103 - .L_102)
	.align		4
.L_102:
        /*00c4*/ 	.word	index@(.nv.constant0._Z4initPdS_S_ddddii)
        /*00c8*/ 	.short	0x0380
        /*00ca*/ 	.short	0x0040


	//----- nvinfo : EIATTR_SW_WAR
	.align		4
.L_103:
        /*00cc*/ 	.byte	0x04, 0x36
        /*00ce*/ 	.short	(.L_105 - .L_104)
.L_104:
        /*00d0*/ 	.word	0x00000008
.L_105:


//--------------------- .nv.callgraph             --------------------------
	.section	.nv.callgraph,"",@"SHT_CUDA_CALLGRAPH"
	.align	4
	.sectionentsize	8
	.align		4
        /*0000*/ 	.word	0x00000000
	.align		4
        /*0004*/ 	.word	0xffffffff
	.align		4
        /*0008*/ 	.word	0x00000000
	.align		4
        /*000c*/ 	.word	0xfffffffe
	.align		4
        /*0010*/ 	.word	0x00000000
	.align		4
        /*0014*/ 	.word	0xfffffffd
	.align		4
        /*0018*/ 	.word	0x00000000
	.align		4
        /*001c*/ 	.word	0xfffffffc


//--------------------- .text._Z9compute_PPdS_S_ddddii --------------------------
	.section	.text._Z9compute_PPdS_S_ddddii,"ax",@progbits
	.align	128
        .global         _Z9compute_PPdS_S_ddddii
        .type           _Z9compute_PPdS_S_ddddii,@function
        .size           _Z9compute_PPdS_S_ddddii,(.L_x_29 - _Z9compute_PPdS_S_ddddii)
        .other          _Z9compute_PPdS_S_ddddii,@"STO_CUDA_ENTRY STV_DEFAULT"
_Z9compute_PPdS_S_ddddii:
.text._Z9compute_PPdS_S_ddddii:
[----:B------:R-:W-:Y:S01]  /*0000*/  LDC R1, c[0x0][0x37c] ;  /* 0x0000df00ff017b82 */ /* 0x000fe20000000800 */
[----:B------:R-:W0:Y:S07]  /*0010*/  S2R R2, SR_TID.Y ;  /* 0x0000000000027919 */ /* 0x000e2e0000002200 */
[----:B------:R-:W1:Y:S01]  /*0020*/  LDC R0, c[0x0][0x360] ;  /* 0x0000d800ff007b82 */ /* 0x000e620000000800 */
[----:B------:R-:W2:Y:S01]  /*0030*/  LDCU.64 UR8, c[0x0][0x3b8] ;  /* 0x00007700ff0877ac */ /* 0x000ea20008000a00 */
[----:B------:R-:W1:Y:S06]  /*0040*/  S2R R5, SR_TID.X ;  /* 0x0000000000057919 */ /* 0x000e6c0000002100 */
[----:B------:R-:W0:Y:S08]  /*0050*/  S2UR UR6, SR_CTAID.Y ;  /* 0x00000000000679c3 */ /* 0x000e300000002600 */
[----:B------:R-:W0:Y:S01]  /*0060*/  LDC R3, c[0x0][0x364] ;  /* 0x0000d900ff037b82 */ /* 0x000e220000000800 */
[----:B--2---:R-:W-:-:S07]  /*0070*/  UIADD3 UR4, UPT, UPT, UR9, -0x1, URZ ;  /* 0xffffffff09047890 */ /* 0x004fce000fffe0ff */
[----:B------:R-:W1:Y:S01]  /*0080*/  S2UR UR5, SR_CTAID.X ;  /* 0x00000000000579c3 */ /* 0x000e620000002500 */
[----:B0-----:R-:W-:-:S05]  /*0090*/  IMAD R3, R3, UR6, R2 ;  /* 0x0000000603037c24 */ /* 0x001fca000f8e0202 */
[C---:B------:R-:W-:Y:S01]  /*00a0*/  ISETP.GE.AND P0, PT, R3.reuse, UR4, PT ;  /* 0x0000000403007c0c */ /* 0x040fe2000bf06270 */
[----:B------:R-:W-:Y:S01]  /*00b0*/  UIADD3 UR4, UPT, UPT, UR8, -0x1, URZ ;  /* 0xffffffff08047890 */ /* 0x000fe2000fffe0ff */
[----:B-1----:R-:W-:Y:S02]  /*00c0*/  IMAD R0, R0, UR5, R5 ;  /* 0x0000000500007c24 */ /* 0x002fe4000f8e0205 */
[----:B------:R-:W-:-:S04]  /*00d0*/  ISETP.EQ.OR P0, PT, R3, RZ, P0 ;  /* 0x000000ff0300720c */ /* 0x000fc80000702670 */
[----:B------:R-:W-:-:S04]  /*00e0*/  ISETP.LT.OR P0, PT, R0, 0x1, P0 ;  /* 0x000000010000780c */ /* 0x000fc80000701670 */
[----:B------:R-:W-:-:S13]  /*00f0*/  ISETP.GE.OR P0, PT, R0, UR4, P0 ;  /* 0x0000000400007c0c */ /* 0x000fda0008706670 */
[----:B------:R-:W-:Y:S05]  /*0100*/  @P0 EXIT ;  /* 0x000000000000094d */ /* 0x000fea0003800000 */
[----:B------:R-:W0:Y:S01]  /*0110*/  LDC.64 R4, c[0x0][0x380] ;  /* 0x0000e000ff047b82 */ /* 0x000e220000000a00 */
[----:B------:R-:W1:Y:S01]  /*0120*/  LDCU.64 UR6, c[0x0][0x380] ;  /* 0x00007000ff0677ac */ /* 0x000e620008000a00 */
[C---:B------:R-:W-:Y:S02]  /*0130*/  IMAD R7, R3.reuse, UR8, R3 ;  /* 0x0000000803077c24 */ /* 0x040fe4000f8e0203 */
[C---:B------:R-:W-:Y:S01]  /*0140*/  IMAD R10, R3.reuse, UR8, R0 ;  /* 0x00000008030a7c24 */ /* 0x040fe2000f8e0200 */
[----:B------:R-:W2:Y:S02]  /*0150*/  LDCU.64 UR4, c[0x0][0x358] ;  /* 0x00006b00ff0477ac */ /* 0x000ea40008000a00 */
[----:B------:R-:W-:Y:S01]  /*0160*/  IADD3 R0, P0, PT, R0, R7, RZ ;  /* 0x0000000700007210 */ /* 0x000fe20007f1e0ff */
[----:B------:R-:W-:Y:S01]  /*0170*/  IMAD.IADD R3, R3, 0x1, R10 ;  /* 0x0000000103037824 */ /* 0x000fe200078e020a */
[----:B------:R-:W3:Y:S02]  /*0180*/  LDC.64 R16, c[0x0][0x3a8] ;  /* 0x0000ea00ff107b82 */ /* 0x000ee40000000a00 */
[----:B------:R-:W-:-:S02]  /*0190*/  LEA.HI.X.SX32 R7, R7, RZ, 0x1, P0 ;  /* 0x000000ff07077211 */ /* 0x000fc400000f0eff */
[C---:B-1----:R-:W-:Y:S01]  /*01a0*/  LEA R2, P0, R0.reuse, UR6, 0x3 ;  /* 0x0000000600027c11 */ /* 0x042fe2000f8018ff */
[----:B------:R-:W1:Y:S01]  /*01b0*/  LDCU UR6, c[0x0][0x3ac] ;  /* 0x00007580ff0677ac */ /* 0x000e620008000800 */
[----:B0-----:R-:W-:Y:S02]  /*01c0*/  IMAD.WIDE R4, R3, 0x8, R4 ;  /* 0x0000000803047825 */ /* 0x001fe400078e0204 */
[----:B------:R-:W-:Y:S02]  /*01d0*/  LEA.HI.X R3, R0, UR7, R7, 0x3, P0 ;  /* 0x0000000700037c11 */ /* 0x000fe400080f1c07 */
[----:B------:R-:W0:Y:S02]  /*01e0*/  LDC.64 R6, c[0x0][0x390] ;  /* 0x0000e400ff067b82 */ /* 0x000e240000000a00 */
[----:B--2---:R-:W2:Y:S04]  /*01f0*/  LDG.E.64 R4, desc[UR4][R4.64] ;  /* 0x0000000404047981 */ /* 0x004ea8000c1e1b00 */
[----:B------:R-:W2:Y:S01]  /*0200*/  LDG.E.64 R2, desc[UR4][R2.64+0x8] ;  /* 0x0000080402027981 */ /* 0x000ea2000c1e1b00 */
[----:B0-----:R-:W-:-:S05]  /*0210*/  IMAD.WIDE R6, R10, 0x8, R6 ;  /* 0x000000080a067825 */ /* 0x001fca00078e0206 */
[----:B------:R0:W5:Y:S01]  /*0220*/  LDG.E.64 R8, desc[UR4][R6.64] ;  /* 0x0000000406087981 */ /* 0x000162000c1e1b00 */
[----:B-1----:R-:W3:Y:S01]  /*0230*/  MUFU.RCP64H R13, UR6 ;  /* 0x00000006000d7d08 */ /* 0x002ee20008001800 */
[----:B------:R-:W-:Y:S01]  /*0240*/  IMAD.MOV.U32 R12, RZ, RZ, 0x1 ;  /* 0x00000001ff0c7424 */ /* 0x000fe200078e00ff */
[----:B------:R-:W-:Y:S05]  /*0250*/  BSSY.RECONVERGENT B0, `(.L_x_0) ;  /* 0x0000017000007945 */ /* 0x000fea0003800200 */
[----:B---3--:R-:W-:-:S08]  /*0260*/  DFMA R14, R12, -R16, 1 ;  /* 0x3ff000000c0e742b */ /* 0x008fd00000000810 */
[----:B------:R-:W-:-:S08]  /*0270*/  DFMA R14, R14, R14, R14 ;  /* 0x0000000e0e0e722b */ /* 0x000fd0000000000e */
[----:B------:R-:W-:-:S08]  /*0280*/  DFMA R14, R12, R14, R12 ;  /* 0x0000000e0c0e722b */ /* 0x000fd0000000000c */
[----:B------:R-:W-:-:S08]  /*0290*/  DFMA R12, R14, -R16, 1 ;  /* 0x3ff000000e0c742b */ /* 0x000fd00000000810 */
[----:B------:R-:W-:Y:S02]  /*02a0*/  DFMA R12, R14, R12, R14 ;  /* 0x0000000c0e0c722b */ /* 0x000fe4000000000e */
[----:B--2---:R-:W-:-:S08]  /*02b0*/  DADD R4, R2, -R4 ;  /* 0x0000000002047229 */ /* 0x004fd00000000804 */
[----:B------:R-:W-:Y:S02]  /*02c0*/  DMUL R2, R4, R12 ;  /* 0x0000000c04027228 */ /* 0x000fe40000000000 */
[----:B------:R-:W-:-:S06]  /*02d0*/  FSETP.GEU.AND P1, PT, |R5|, 6.5827683646048100446e-37, PT ;  /* 0x036000000500780b */ /* 0x000fcc0003f2e200 */
[----:B------:R-:W-:-:S08]  /*02e0*/  DFMA R14, R2, -R16, R4 ;  /* 0x80000010020e722b */ /* 0x000fd00000000004 */
[----:B------:R-:W-:-:S10]  /*02f0*/  DFMA R2, R12, R14, R2 ;  /* 0x0000000e0c02722b */ /* 0x000fd40000000002 */
[----:B------:R-:W-:-:S05]  /*0300*/  FFMA R0, RZ, UR6, R3 ;  /* 0x00000006ff007c23 */ /* 0x000fca0008000003 */
[----:B------:R-:W-:-:S13]  /*0310*/  FSETP.GT.AND P0, PT, |R0|, 1.469367938527859385e-39, PT ;  /* 0x001000000000780b */ /* 0x000fda0003f04200 */
[----:B0-----:R-:W-:Y:S05]  /*0320*/  @P0 BRA P1, `(.L_x_1) ;  /* 0x0000000000240947 */ /* 0x001fea0000800000 */
[----:B------:R-:W0:Y:S01]  /*0330*/  LDCU.64 UR6, c[0x0][0x3a8] ;  /* 0x00007500ff0677ac */ /* 0x000e220008000a00 */
[----:B------:R-:W-:Y:S01]  /*0340*/  IMAD.MOV.U32 R16, RZ, RZ, R4 ;  /* 0x000000ffff107224 */ /* 0x000fe200078e0004 */
[----:B------:R-:W-:Y:S01]  /*0350*/  MOV R0, 0x3a0 ;  /* 0x000003a000007802 */ /* 0x000fe20000000f00 */
[----:B------:R-:W-:Y:S02]  /*0360*/  IMAD.MOV.U32 R17, RZ, RZ, R5 ;  /* 0x000000ffff117224 */ /* 0x000fe400078e0005 */
[----:B0-----:R-:W-:Y:S02]  /*0370*/  IMAD.U32 R14, RZ, RZ, UR6 ;  /* 0x00000006ff0e7e24 */ /* 0x001fe4000f8e00ff */
[----:B------:R-:W-:-:S07]  /*0380*/  IMAD.U32 R15, RZ, RZ, UR7 ;  /* 0x00000007ff0f7e24 */ /* 0x000fce000f8e00ff */
[----:B-----5:R-:W-:Y:S05]  /*0390*/  CALL.REL.NOINC `($__internal_0_$__cuda_sm20_div_rn_f64_full) ;  /* 0x0000000000b47944 */ /* 0x020fea0003c00000 */
[----:B------:R-:W-:Y:S02]  /*03a0*/  IMAD.MOV.U32 R2, RZ, RZ, R18 ;  /* 0x000000ffff027224 */ /* 0x000fe400078e0012 */
[----:B------:R-:W-:-:S07]  /*03b0*/  IMAD.MOV.U32 R3, RZ, RZ, R19 ;  /* 0x000000ffff037224 */ /* 0x000fce00078e0013 */
.L_x_1:
[----:B------:R-:W-:Y:S05]  /*03c0*/  BSYNC.RECONVERGENT B0 ;  /* 0x0000000000007941 */ /* 0x000fea0003800200 */
.L_x_0:
[----:B------:R-:W0:Y:S01]  /*03d0*/  LDC.64 R4, c[0x0][0x388] ;  /* 0x0000e200ff047b82 */ /* 0x000e220000000a00 */
[----:B------:R-:W1:Y:S07]  /*03e0*/  LDCU UR6, c[0x0][0x3b8] ;  /* 0x00007700ff0677ac */ /* 0x000e6e0008000800 */
[----:B------:R-:W2:Y:S01]  /*03f0*/  LDC.64 R18, c[0x0][0x3b0] ;  /* 0x0000ec00ff127b82 */ /* 0x000ea20000000a00 */
[----:B------:R-:W-:Y:S01]  /*0400*/  IMAD.MOV.U32 R12, RZ, RZ, 0x1 ;  /* 0x00000001ff0c7424 */ /* 0x000fe200078e00ff */
[----:B------:R-:W3:Y:S01]  /*0410*/  LDCU.64 UR8, c[0x0][0x398] ;  /* 0x00007300ff0877ac */ /* 0x000ee20008000a00 */
[C---:B-1----:R-:W-:Y:S01]  /*0420*/  VIADD R13, R10.reuse, UR6 ;  /* 0x000000060a0d7c36 */ /* 0x042fe20008000000 */
[----:B------:R-:W1:Y:S01]  /*0430*/  LDCU UR6, c[0x0][0x3b4] ;  /* 0x00007680ff0677ac */ /* 0x000e620008000800 */
[----:B0-----:R-:W-:-:S04]  /*0440*/  IMAD.WIDE R10, R10, 0x8, R4 ;  /* 0x000000080a0a7825 */ /* 0x001fc800078e0204 */
[----:B------:R-:W-:Y:S02]  /*0450*/  IMAD.WIDE R4, R13, 0x8, R4 ;  /* 0x000000080d047825 */ /* 0x000fe400078e0204 */
[----:B------:R-:W4:Y:S04]  /*0460*/  LDG.E.64 R10, desc[UR4][R10.64] ;  /* 0x000000040a0a7981 */ /* 0x000f28000c1e1b00 */
[----:B------:R-:W4:Y:S01]  /*0470*/  LDG.E.64 R4, desc[UR4][R4.64] ;  /* 0x0000000404047981 */ /* 0x000f22000c1e1b00 */
[----:B------:R-:W-:Y:S01]  /*0480*/  BSSY.RECONVERGENT B0, `(.L_x_2) ;  /* 0x000001a000007945 */ /* 0x000fe20003800200 */
[----:B-1----:R-:W2:Y:S02]  /*0490*/  MUFU.RCP64H R13, UR6 ;  /* 0x00000006000d7d08 */ /* 0x002ea40008001800 */
[----:B--2---:R-:W-:-:S08]  /*04a0*/  DFMA R14, R12, -R18, 1 ;  /* 0x3ff000000c0e742b */ /* 0x004fd00000000812 */
[----:B------:R-:W-:-:S08]  /*04b0*/  DFMA R14, R14, R14, R14 ;  /* 0x0000000e0e0e722b */ /* 0x000fd0000000000e */
[----:B------:R-:W-:-:S08]  /*04c0*/  DFMA R14, R12, R14, R12 ;  /* 0x0000000e0c0e722b */ /* 0x000fd0000000000c */
[----:B------:R-:W-:-:S08]  /*04d0*/  DFMA R16, R14, -R18, 1 ;  /* 0x3ff000000e10742b */ /* 0x000fd00000000812 */
[----:B------:R-:W-:Y:S01]  /*04e0*/  DFMA R16, R14, R16, R14 ;  /* 0x000000100e10722b */ /* 0x000fe2000000000e */
[----:B------:R-:W3:Y:S01]  /*04f0*/  LDC.64 R14, c[0x0][0x3a0] ;  /* 0x0000e800ff0e7b82 */ /* 0x000ee20000000a00 */
[----:B----4-:R-:W-:-:S08]  /*0500*/  DADD R12, R4, -R10 ;  /* 0x00000000040c7229 */ /* 0x010fd0000000080a */
[----:B------:R-:W-:Y:S02]  /*0510*/  DMUL R4, R12, R16 ;  /* 0x000000100c047228 */ /* 0x000fe40000000000 */
[----:B------:R-:W-:-:S06]  /*0520*/  FSETP.GEU.AND P1, PT, |R13|, 6.5827683646048100446e-37, PT ;  /* 0x036000000d00780b */ /* 0x000fcc0003f2e200 */
[----:B------:R-:W-:-:S08]  /*0530*/  DFMA R10, R4, -R18, R12 ;  /* 0x80000012040a722b */ /* 0x000fd0000000000c */
[----:B------:R-:W-:Y:S02]  /*0540*/  DFMA R4, R16, R10, R4 ;  /* 0x0000000a1004722b */ /* 0x000fe40000000004 */
[----:B---3--:R-:W-:-:S08]  /*0550*/  DMUL R10, R14, UR8 ;  /* 0x000000080e0a7c28 */ /* 0x008fd00008000000 */
[----:B------:R-:W-:-:S05]  /*0560*/  FFMA R0, RZ, UR6, R5 ;  /* 0x00000006ff007c23 */ /* 0x000fca0008000005 */
[----:B------:R-:W-:-:S13]  /*0570*/  FSETP.GT.AND P0, PT, |R0|, 1.469367938527859385e-39, PT ;  /* 0x001000000000780b */ /* 0x000fda0003f04200 */
[----:B------:R-:W-:Y:S05]  /*0580*/  @P0 BRA P1, `(.L_x_3) ;  /* 0x0000000000240947 */ /* 0x000fea0000800000 */
        /* <DEDUP_REMOVED lines=9> */
.L_x_3:
[----:B------:R-:W-:Y:S05]  /*0620*/  BSYNC.RECONVERGENT B0 ;  /* 0x0000000000007941 */ /* 0x000fea0003800200 */
.L_x_2:
[----:B------:R-:W-:-:S08]  /*0630*/  DADD R2, R4, R2 ;  /* 0x0000000004027229 */ /* 0x000fd00000000002 */
[----:B-----5:R-:W-:-:S07]  /*0640*/  DFMA R2, R2, -R10, R8 ;  /* 0x8000000a0202722b */ /* 0x020fce0000000008 */
[----:B------:R-:W-:Y:S01]  /*0650*/  STG.E.64 desc[UR4][R6.64], R2 ;  /* 0x0000000206007986 */ /* 0x000fe2000c101b04 */
[----:B------:R-:W-:Y:S05]  /*0660*/  EXIT ;  /* 0x000000000000794d */ /* 0x000fea0003800000 */
        .weak           $__internal_0_$__cuda_sm20_div_rn_f64_full
        .type           $__internal_0_$__cuda_sm20_div_rn_f64_full,@function
        .size           $__internal_0_$__cuda_sm20_div_rn_f64_full,(.L_x_29 - $__internal_0_$__cuda_sm20_div_rn_f64_full)
$__internal_0_$__cuda_sm20_div_rn_f64_full:
[C---:B------:R-:W-:Y:S01]  /*0670*/  FSETP.GEU.AND P0, PT, |R15|.reuse, 1.469367938527859385e-39, PT ;  /* 0x001000000f00780b */ /* 0x040fe20003f0e200 */
[----:B------:R-:W-:Y:S01]  /*0680*/  IMAD.MOV.U32 R18, RZ, RZ, 0x1 ;  /* 0x00000001ff127424 */ /* 0x000fe200078e00ff */
[----:B------:R-:W-:Y:S01]  /*0690*/  LOP3.LUT R12, R15, 0x800fffff, RZ, 0xc0, !PT ;  /* 0x800fffff0f0c7812 */ /* 0x000fe200078ec0ff */
[----:B------:R-:W-:Y:S01]  /*06a0*/  IMAD.MOV.U32 R25, RZ, RZ, 0x1ca00000 ;  /* 0x1ca00000ff197424 */ /* 0x000fe200078e00ff */
[C---:B------:R-:W-:Y:S01]  /*06b0*/  FSETP.GEU.AND P2, PT, |R17|.reuse, 1.469367938527859385e-39, PT ;  /* 0x001000001100780b */ /* 0x040fe20003f4e200 */
[----:B------:R-:W-:Y:S01]  /*06c0*/  BSSY.RECONVERGENT B1, `(.L_x_4) ;  /* 0x0000052000017945 */ /* 0x000fe20003800200 */
[----:B------:R-:W-:Y:S01]  /*06d0*/  LOP3.LUT R13, R12, 0x3ff00000, RZ, 0xfc, !PT ;  /* 0x3ff000000c0d7812 */ /* 0x000fe200078efcff */
[----:B------:R-:W-:Y:S01]  /*06e0*/  IMAD.MOV.U32 R12, RZ, RZ, R14 ;  /* 0x000000ffff0c7224 */ /* 0x000fe200078e000e */
[----:B------:R-:W-:Y:S02]  /*06f0*/  LOP3.LUT R24, R17, 0x7ff00000, RZ, 0xc0, !PT ;  /* 0x7ff0000011187812 */ /* 0x000fe400078ec0ff */
[----:B------:R-:W-:-:S03]  /*0700*/  LOP3.LUT R27, R15, 0x7ff00000, RZ, 0xc0, !PT ;  /* 0x7ff000000f1b7812 */ /* 0x000fc600078ec0ff */
[----:B------:R-:W-:Y:S01]  /*0710*/  @!P0 DMUL R12, R14, 8.98846567431157953865e+307 ;  /* 0x7fe000000e0c8828 */ /* 0x000fe20000000000 */
[----:B------:R-:W-:-:S03]  /*0720*/  ISETP.GE.U32.AND P1, PT, R24, R27, PT ;  /* 0x0000001b1800720c */ /* 0x000fc60003f26070 */
[----:B------:R-:W-:Y:S02]  /*0730*/  @!P2 LOP3.LUT R21, R15, 0x7ff00000, RZ, 0xc0, !PT ;  /* 0x7ff000000f15a812 */ /* 0x000fe400078ec0ff */
[----:B------:R-:W0:Y:S02]  /*0740*/  MUFU.RCP64H R19, R13 ;  /* 0x0000000d00137308 */ /* 0x000e240000001800 */
[----:B------:R-:W-:Y:S02]  /*0750*/  @!P2 ISETP.GE.U32.AND P3, PT, R24, R21, PT ;  /* 0x000000151800a20c */ /* 0x000fe40003f66070 */
[----:B------:R-:W-:Y:S02]  /*0760*/  @!P0 LOP3.LUT R27, R13, 0x7ff00000, RZ, 0xc0, !PT ;  /* 0x7ff000000d1b8812 */ /* 0x000fe400078ec0ff */
[----:B------:R-:W-:-:S04]  /*0770*/  @!P2 SEL R21, R25, 0x63400000, !P3 ;  /* 0x634000001915a807 */ /* 0x000fc80005800000 */
[----:B------:R-:W-:-:S04]  /*0780*/  @!P2 LOP3.LUT R22, R21, 0x80000000, R17, 0xf8, !PT ;  /* 0x800000001516a812 */ /* 0x000fc800078ef811 */
[----:B------:R-:W-:Y:S01]  /*0790*/  @!P2 LOP3.LUT R23, R22, 0x100000, RZ, 0xfc, !PT ;  /* 0x001000001617a812 */ /* 0x000fe200078efcff */
[----:B------:R-:W-:Y:S01]  /*07a0*/  @!P2 IMAD.MOV.U32 R22, RZ, RZ, RZ ;  /* 0x000000ffff16a224 */ /* 0x000fe200078e00ff */
[----:B0-----:R-:W-:-:S08]  /*07b0*/  DFMA R4, R18, -R12, 1 ;  /* 0x3ff000001204742b */ /* 0x001fd0000000080c */
[----:B------:R-:W-:-:S08]  /*07c0*/  DFMA R4, R4, R4, R4 ;  /* 0x000000040404722b */ /* 0x000fd00000000004 */
[----:B------:R-:W-:Y:S01]  /*07d0*/  DFMA R18, R18, R4, R18 ;  /* 0x000000041212722b */ /* 0x000fe20000000012 */
[----:B------:R-:W-:Y:S01]  /*07e0*/  SEL R5, R25, 0x63400000, !P1 ;  /* 0x6340000019057807 */ /* 0x000fe20004800000 */
[----:B------:R-:W-:-:S03]  /*07f0*/  IMAD.MOV.U32 R4, RZ, RZ, R16 ;  /* 0x000000ffff047224 */ /* 0x000fc600078e0010 */
[----:B------:R-:W-:-:S03]  /*0800*/  LOP3.LUT R5, R5, 0x800fffff, R17, 0xf8, !PT ;  /* 0x800fffff05057812 */ /* 0x000fc600078ef811 */
[----:B------:R-:W-:-:S03]  /*0810*/  DFMA R20, R18, -R12, 1 ;  /* 0x3ff000001214742b */ /* 0x000fc6000000080c */
[----:B------:R-:W-:-:S05]  /*0820*/  @!P2 DFMA R4, R4, 2, -R22 ;  /* 0x400000000404a82b */ /* 0x000fca0000000816 */
[----:B------:R-:W-:-:S08]  /*0830*/  DFMA R18, R18, R20, R18 ;  /* 0x000000141212722b */ /* 0x000fd00000000012 */
[----:B------:R-:W-:-:S08]  /*0840*/  DMUL R20, R18, R4 ;  /* 0x0000000412147228 */ /* 0x000fd00000000000 */
[----:B------:R-:W-:-:S08]  /*0850*/  DFMA R22, R20, -R12, R4 ;  /* 0x8000000c1416722b */ /* 0x000fd00000000004 */
[----:B------:R-:W-:Y:S01]  /*0860*/  DFMA R22, R18, R22, R20 ;  /* 0x000000161216722b */ /* 0x000fe20000000014 */
[----:B------:R-:W-:Y:S01]  /*0870*/  IMAD.MOV.U32 R20, RZ, RZ, R24 ;  /* 0x000000ffff147224 */ /* 0x000fe200078e0018 */
[----:B------:R-:W-:Y:S01]  /*0880*/  @!P2 LOP3.LUT R20, R5, 0x7ff00000, RZ, 0xc0, !PT ;  /* 0x7ff000000514a812 */ /* 0x000fe200078ec0ff */
[----:B------:R-:W-:-:S04]  /*0890*/  VIADD R19, R27, 0xffffffff ;  /* 0xffffffff1b137836 */ /* 0x000fc80000000000 */
[----:B------:R-:W-:-:S05]  /*08a0*/  VIADD R18, R20, 0xffffffff ;  /* 0xffffffff14127836 */ /* 0x000fca0000000000 */
[----:B------:R-:W-:-:S04]  /*08b0*/  ISETP.GT.U32.AND P0, PT, R18, 0x7feffffe, PT ;  /* 0x7feffffe1200780c */ /* 0x000fc80003f04070 */
[----:B------:R-:W-:-:S13]  /*08c0*/  ISETP.GT.U32.OR P0, PT, R19, 0x7feffffe, P0 ;  /* 0x7feffffe1300780c */ /* 0x000fda0000704470 */
[----:B------:R-:W-:Y:S05]  /*08d0*/  @P0 BRA `(.L_x_5) ;  /* 0x00000000006c0947 */ /* 0x000fea0003800000 */
[----:B------:R-:W-:Y:S01]  /*08e0*/  LOP3.LUT R17, R15, 0x7ff00000, RZ, 0xc0, !PT ;  /* 0x7ff000000f117812 */ /* 0x000fe200078ec0ff */
[----:B------:R-:W-:-:S03]  /*08f0*/  IMAD.MOV.U32 R20, RZ, RZ, RZ ;  /* 0x000000ffff147224 */ /* 0x000fc600078e00ff */
[CC--:B------:R-:W-:Y:S02]  /*0900*/  VIADDMNMX R16, R24.reuse, -R17.reuse, 0xb9600000, !PT ;  /* 0xb960000018107446 */ /* 0x0c0fe40007800911 */
[----:B------:R-:W-:Y:S02]  /*0910*/  ISETP.GE.U32.AND P0, PT, R24, R17, PT ;  /* 0x000000111800720c */ /* 0x000fe40003f06070 */
[----:B------:R-:W-:Y:S02]  /*0920*/  VIMNMX R16, PT, PT, R16, 0x46a00000, PT ;  /* 0x46a0000010107848 */ /* 0x000fe40003fe0100 */
[----:B------:R-:W-:-:S05]  /*0930*/  SEL R25, R25, 0x63400000, !P0 ;  /* 0x6340000019197807 */ /* 0x000fca0004000000 */
[----:B------:R-:W-:-:S04]  /*0940*/  IMAD.IADD R16, R16, 0x1, -R25 ;  /* 0x0000000110107824 */ /* 0x000fc800078e0a19 */
[----:B------:R-:W-:-:S06]  /*0950*/  VIADD R21, R16, 0x7fe00000 ;  /* 0x7fe0000010157836 */ /* 0x000fcc0000000000 */
[----:B------:R-:W-:-:S10]  /*0960*/  DMUL R18, R22, R20 ;  /* 0x0000001416127228 */ /* 0x000fd40000000000 */
[----:B------:R-:W-:-:S13]  /*0970*/  FSETP.GTU.AND P0, PT, |R19|, 1.469367938527859385e-39, PT ;  /* 0x001000001300780b */ /* 0x000fda0003f0c200 */
[----:B------:R-:W-:Y:S05]  /*0980*/  @P0 BRA `(.L_x_6) ;  /* 0x0000000000940947 */ /* 0x000fea0003800000 */
[----:B------:R-:W-:Y:S01]  /*0990*/  DFMA R4, R22, -R12, R4 ;  /* 0x8000000c1604722b */ /* 0x000fe20000000004 */
[----:B------:R-:W-:-:S09]  /*09a0*/  IMAD.MOV.U32 R20, RZ, RZ, RZ ;  /* 0x000000ffff147224 */ /* 0x000fd200078e00ff */
[C---:B------:R-:W-:Y:S02]  /*09b0*/  FSETP.NEU.AND P0, PT, R5.reuse, RZ, PT ;  /* 0x000000ff0500720b */ /* 0x040fe40003f0d000 */
[----:B------:R-:W-:-:S04]  /*09c0*/  LOP3.LUT R15, R5, 0x80000000, R15, 0x48, !PT ;  /* 0x80000000050f7812 */ /* 0x000fc800078e480f */
[----:B------:R-:W-:-:S07]  /*09d0*/  LOP3.LUT R21, R15, R21, RZ, 0xfc, !PT ;  /* 0x000000150f157212 */ /* 0x000fce00078efcff */
[----:B------:R-:W-:Y:S05]  /*09e0*/  @!P0 BRA `(.L_x_6) ;  /* 0x00000000007c8947 */ /* 0x000fea0003800000 */
[----:B------:R-:W-:Y:S01]  /*09f0*/  IMAD.MOV R5, RZ, RZ, -R16 ;  /* 0x000000ffff057224 */ /* 0x000fe200078e0a10 */
[----:B------:R-:W-:Y:S01]  /*0a00*/  DMUL.RP R20, R22, R20 ;  /* 0x0000001416147228 */ /* 0x000fe20000008000 */
[----:B------:R-:W-:-:S06]  /*0a10*/  IMAD.MOV.U32 R4, RZ, RZ, RZ ;  /* 0x000000ffff047224 */ /* 0x000fcc00078e00ff */
[----:B------:R-:W-:-:S03]  /*0a20*/  DFMA R4, R18, -R4, R22 ;  /* 0x800000041204722b */ /* 0x000fc60000000016 */
[----:B------:R-:W-:-:S03]  /*0a30*/  LOP3.LUT R15, R21, R15, RZ, 0x3c, !PT ;  /* 0x0000000f150f7212 */ /* 0x000fc600078e3cff */
[----:B------:R-:W-:-:S04]  /*0a40*/  IADD3 R4, PT, PT, -R16, -0x43300000, RZ ;  /* 0xbcd0000010047810 */ /* 0x000fc80007ffe1ff */
[----:B------:R-:W-:-:S04]  /*0a50*/  FSETP.NEU.AND P0, PT, |R5|, R4, PT ;  /* 0x000000040500720b */ /* 0x000fc80003f0d200 */
[----:B------:R-:W-:Y:S02]  /*0a60*/  FSEL R18, R20, R18, !P0 ;  /* 0x0000001214127208 */ /* 0x000fe40004000000 */
[----:B------:R-:W-:Y:S01]  /*0a70*/  FSEL R19, R15, R19, !P0 ;  /* 0x000000130f137208 */ /* 0x000fe20004000000 */
[----:B------:R-:W-:Y:S06]  /*0a80*/  BRA `(.L_x_6) ;  /* 0x0000000000547947 */ /* 0x000fec0003800000 */
.L_x_5:
[----:B------:R-:W-:-:S14]  /*0a90*/  DSETP.NAN.AND P0, PT, R16, R16, PT ;  /* 0x000000101000722a */ /* 0x000fdc0003f08000 */
[----:B------:R-:W-:Y:S05]  /*0aa0*/  @P0 BRA `(.L_x_7) ;  /* 0x0000000000440947 */ /* 0x000fea0003800000 */
[----:B------:R-:W-:-:S14]  /*0ab0*/  DSETP.NAN.AND P0, PT, R14, R14, PT ;  /* 0x0000000e0e00722a */ /* 0x000fdc0003f08000 */
[----:B------:R-:W-:Y:S05]  /*0ac0*/  @P0 BRA `(.L_x_8) ;  /* 0x0000000000300947 */ /* 0x000fea0003800000 */
[----:B------:R-:W-:Y:S01]  /*0ad0*/  ISETP.NE.AND P0, PT, R20, R27, PT ;  /* 0x0000001b1400720c */ /* 0x000fe20003f05270 */
[----:B------:R-:W-:Y:S02]  /*0ae0*/  IMAD.MOV.U32 R18, RZ, RZ, 0x0 ;  /* 0x00000000ff127424 */ /* 0x000fe400078e00ff */
[----:B------:R-:W-:-:S10]  /*0af0*/  IMAD.MOV.U32 R19, RZ, RZ, -0x80000 ;  /* 0xfff80000ff137424 */ /* 0x000fd400078e00ff */
[----:B------:R-:W-:Y:S05]  /*0b00*/  @!P0 BRA `(.L_x_6) ;  /* 0x0000000000348947 */ /* 0x000fea0003800000 */
[----:B------:R-:W-:Y:S02]  /*0b10*/  ISETP.NE.AND P0, PT, R20, 0x7ff00000, PT ;  /* 0x7ff000001400780c */ /* 0x000fe40003f05270 */
[----:B------:R-:W-:Y:S02]  /*0b20*/  LOP3.LUT R19, R17, 0x80000000, R15, 0x48, !PT ;  /* 0x8000000011137812 */ /* 0x000fe400078e480f */
[----:B------:R-:W-:-:S13]  /*0b30*/  ISETP.EQ.OR P0, PT, R27, RZ, !P0 ;  /* 0x000000ff1b00720c */ /* 0x000fda0004702670 */
[----:B------:R-:W-:Y:S01]  /*0b40*/  @P0 LOP3.LUT R4, R19, 0x7ff00000, RZ, 0xfc, !PT ;  /* 0x7ff0000013040812 */ /* 0x000fe200078efcff */
[----:B------:R-:W-:Y:S02]  /*0b50*/  @!P0 IMAD.MOV.U32 R18, RZ, RZ, RZ ;  /* 0x000000ffff128224 */ /* 0x000fe400078e00ff */
[----:B------:R-:W-:Y:S02]  /*0b60*/  @P0 IMAD.MOV.U32 R18, RZ, RZ, RZ ;  /* 0x000000ffff120224 */ /* 0x000fe400078e00ff */
[----:B------:R-:W-:Y:S01]  /*0b70*/  @P0 IMAD.MOV.U32 R19, RZ, RZ, R4 ;  /* 0x000000ffff130224 */ /* 0x000fe200078e0004 */
[----:B------:R-:W-:Y:S06]  /*0b80*/  BRA `(.L_x_6) ;  /* 0x0000000000147947 */ /* 0x000fec0003800000 */
.L_x_8:
[----:B------:R-:W-:Y:S01]  /*0b90*/  LOP3.LUT R19, R15, 0x80000, RZ, 0xfc, !PT ;  /* 0x000800000f137812 */ /* 0x000fe200078efcff */
[----:B------:R-:W-:Y:S01]  /*0ba0*/  IMAD.MOV.U32 R18, RZ, RZ, R14 ;  /* 0x000000ffff127224 */ /* 0x000fe200078e000e */
[----:B------:R-:W-:Y:S06]  /*0bb0*/  BRA `(.L_x_6) ;  /* 0x0000000000087947 */ /* 0x000fec0003800000 */
.L_x_7:
[----:B------:R-:W-:Y:S01]  /*0bc0*/  LOP3.LUT R19, R17, 0x80000, RZ, 0xfc, !PT ;  /* 0x0008000011137812 */ /* 0x000fe200078efcff */
[----:B------:R-:W-:-:S07]  /*0bd0*/  IMAD.MOV.U32 R18, RZ, RZ, R16 ;  /* 0x000000ffff127224 */ /* 0x000fce00078e0010 */
.L_x_6:
[----:B------:R-:W-:Y:S05]  /*0be0*/  BSYNC.RECONVERGENT B1 ;  /* 0x0000000000017941 */ /* 0x000fea0003800200 */
.L_x_4:
[----:B------:R-:W-:Y:S02]  /*0bf0*/  IMAD.MOV.U32 R4, RZ, RZ, R0 ;  /* 0x000000ffff047224 */ /* 0x000fe400078e0000 */
[----:B------:R-:W-:-:S04]  /*0c00*/  IMAD.MOV.U32 R5, RZ, RZ, 0x0 ;  /* 0x00000000ff057424 */ /* 0x000fc800078e00ff */
[----:B------:R-:W-:Y:S05]  /*0c10*/  RET.REL.NODEC R4 `(_Z9compute_PPdS_S_ddddii) ;  /* 0xfffffff004f87950 */ /* 0x000fea0003c3ffff */
.L_x_9:
[----:B------:R-:W-:-:S00]  /*0c20*/  BRA `(.L_x_9) ;  /* 0xfffffffc00fc7947 */ /* 0x000fc0000383ffff */
[----:B------:R-:W-:-:S00]  /*0c30*/  NOP ;  /* 0x0000000000007918 */ /* 0x000fc00000000000 */
        /* <DEDUP_REMOVED lines=12> */
.L_x_29:


//--------------------- .text._Z9compute_VPdS_S_ddddii --------------------------
	.section	.text._Z9compute_VPdS_S_ddddii,"ax",@progbits
	.align	128
        .global         _Z9compute_VPdS_S_ddddii
        .type           _Z9compute_VPdS_S_ddddii,@function
        .size           _Z9compute_VPdS_S_ddddii,(.L_x_30 - _Z9compute_VPdS_S_ddddii)
        .other          _Z9compute_VPdS_S_ddddii,@"STO_CUDA_ENTRY STV_DEFAULT"
_Z9compute_VPdS_S_ddddii:
.text._Z9compute_VPdS_S_ddddii:
[----:B------:R-:W-:Y:S01]  /*0000*/  LDC R1, c[0x0][0x37c] ;  /* 0x0000df00ff017b82 */ /* 0x000fe20000000800 */
[----:B------:R-:W0:Y:S07]  /*0010*/  S2R R0, SR_TID.X ;  /* 0x0000000000007919 */ /* 0x000e2e0000002100 */
[----:B------:R-:W0:Y:S01]  /*0020*/  S2UR UR4, SR_CTAID.X ;  /* 0x00000000000479c3 */ /* 0x000e220000002500 */
[----:B------:R-:W1:Y:S01]  /*0030*/  LDCU.64 UR6, c[0x0][0x3b8] ;  /* 0x00007700ff0677ac */ /* 0x000e620008000a00 */
[----:B------:R-:W-:Y:S01]  /*0040*/  BSSY.RECONVERGENT B0, `(.L_x_10) ;  /* 0x000004c000007945 */ /* 0x000fe20003800200 */
[----:B------:R-:W2:Y:S05]  /*0050*/  S2R R3, SR_TID.Y ;  /* 0x0000000000037919 */ /* 0x000eaa0000002200 */
[----:B------:R-:W0:Y:S08]  /*0060*/  LDC R25, c[0x0][0x360] ;  /* 0x0000d800ff197b82 */ /* 0x000e300000000800 */
[----:B------:R-:W2:Y:S08]  /*0070*/  S2UR UR5, SR_CTAID.Y ;  /* 0x00000000000579c3 */ /* 0x000eb00000002600 */
[----:B------:R-:W2:Y:S01]  /*0080*/  LDC R26, c[0x0][0x364] ;  /* 0x0000d900ff1a7b82 */ /* 0x000ea20000000800 */
[----:B0-----:R-:W-:-:S05]  /*0090*/  IMAD R25, R25, UR4, R0 ;  /* 0x0000000419197c24 */ /* 0x001fca000f8e0200 */
[----:B-1----:R-:W-:Y:S01]  /*00a0*/  ISETP.GE.AND P0, PT, R25, UR6, PT ;  /* 0x0000000619007c0c */ /* 0x002fe2000bf06270 */
[----:B--2---:R-:W-:Y:S01]  /*00b0*/  IMAD R26, R26, UR5, R3 ;  /* 0x000000051a1a7c24 */ /* 0x004fe2000f8e0203 */
[----:B------:R-:W0:Y:S04]  /*00c0*/  LDCU.64 UR4, c[0x0][0x358] ;  /* 0x00006b00ff0477ac */ /* 0x000e280008000a00 */
[----:B------:R-:W-:-:S04]  /*00d0*/  ISETP.GE.OR P0, PT, R26, UR7, P0 ;  /* 0x000000071a007c0c */ /* 0x000fc80008706670 */
[----:B------:R-:W-:-:S13]  /*00e0*/  ISETP.LT.OR P0, PT, R25, 0x1, P0 ;  /* 0x000000011900780c */ /* 0x000fda0000701670 */
[----:B0-----:R-:W-:Y:S05]  /*00f0*/  @P0 BRA `(.L_x_11) ;  /* 0x0000000400000947 */ /* 0x001fea0003800000 */
[----:B------:R-:W0:Y:S01]  /*0100*/  LDC.64 R8, c[0x0][0x390] ;  /* 0x0000e400ff087b82 */ /* 0x000e220000000a00 */
[----:B------:R-:W-:Y:S01]  /*0110*/  IMAD R3, R26, UR6, R25 ;  /* 0x000000061a037c24 */ /* 0x000fe2000f8e0219 */
[----:B------:R-:W1:Y:S06]  /*0120*/  LDCU UR7, c[0x0][0x3ac] ;  /* 0x00007580ff0777ac */ /* 0x000e6c0008000800 */
[----:B------:R-:W2:Y:S01]  /*0130*/  LDC.64 R20, c[0x0][0x380] ;  /* 0x0000e000ff147b82 */ /* 0x000ea20000000a00 */
[----:B------:R-:W-:-:S07]  /*0140*/  IMAD.MOV.U32 R10, RZ, RZ, 0x1 ;  /* 0x00000001ff0a7424 */ /* 0x000fce00078e00ff */
[----:B------:R-:W3:Y:S01]  /*0150*/  LDC.64 R14, c[0x0][0x398] ;  /* 0x0000e600ff0e7b82 */ /* 0x000ee20000000a00 */
[----:B0-----:R-:W-:-:S05]  /*0160*/  IMAD.WIDE R8, R3, 0x8, R8 ;  /* 0x0000000803087825 */ /* 0x001fca00078e0208 */
[----:B------:R-:W4:Y:S04]  /*0170*/  LDG.E.64 R4, desc[UR4][R8.64] ;  /* 0x0000000408047981 */ /* 0x000f28000c1e1b00 */
[----:B------:R-:W4:Y:S01]  /*0180*/  LDG.E.64 R6, desc[UR4][R8.64+-0x8] ;  /* 0xfffff80408067981 */ /* 0x000f22000c1e1b00 */
[----:B------:R-:W-:-:S04]  /*0190*/  IMAD.IADD R3, R26, 0x1, R3 ;  /* 0x000000011a037824 */ /* 0x000fc800078e0203 */
[----:B--2---:R-:W-:Y:S02]  /*01a0*/  IMAD.WIDE R20, R3, 0x8, R20 ;  /* 0x0000000803147825 */ /* 0x004fe400078e0214 */
[----:B------:R-:W0:Y:S03]  /*01b0*/  LDC.64 R2, c[0x0][0x3a8] ;  /* 0x0000ea00ff027b82 */ /* 0x000e260000000a00 */
[----:B------:R2:W5:Y:S01]  /*01c0*/  LDG.E.64 R22, desc[UR4][R20.64] ;  /* 0x0000000414167981 */ /* 0x000562000c1e1b00 */
[----:B-1----:R-:W0:Y:S01]  /*01d0*/  MUFU.RCP64H R11, UR7 ;  /* 0x00000007000b7d08 */ /* 0x002e220008001800 */
[----:B------:R-:W-:Y:S01]  /*01e0*/  BSSY.RECONVERGENT B1, `(.L_x_12) ;  /* 0x0000018000017945 */ /* 0x000fe20003800200 */
[----:B0-----:R-:W-:-:S08]  /*01f0*/  DFMA R12, R10, -R2, 1 ;  /* 0x3ff000000a0c742b */ /* 0x001fd00000000802 */
[----:B------:R-:W-:-:S08]  /*0200*/  DFMA R12, R12, R12, R12 ;  /* 0x0000000c0c0c722b */ /* 0x000fd0000000000c */
[----:B------:R-:W-:Y:S02]  /*0210*/  DFMA R12, R10, R12, R10 ;  /* 0x0000000c0a0c722b */ /* 0x000fe4000000000a */
[----:B----4-:R-:W-:-:S06]  /*0220*/  DADD R4, R4, -R6 ;  /* 0x0000000004047229 */ /* 0x010fcc0000000806 */
[----:B------:R-:W-:Y:S02]  /*0230*/  DFMA R6, R12, -R2, 1 ;  /* 0x3ff000000c06742b */ /* 0x000fe40000000802 */
[----:B---3--:R-:W-:-:S06]  /*0240*/  DMUL R4, R4, R14 ;  /* 0x0000000e04047228 */ /* 0x008fcc0000000000 */
[----:B------:R-:W-:-:S08]  /*0250*/  DFMA R6, R12, R6, R12 ;  /* 0x000000060c06722b */ /* 0x000fd0000000000c */
[----:B------:R-:W-:Y:S01]  /*0260*/  DMUL R8, R4, R6 ;  /* 0x0000000604087228 */ /* 0x000fe20000000000 */
[----:B------:R-:W-:-:S07]  /*0270*/  FSETP.GEU.AND P1, PT, |R5|, 6.5827683646048100446e-37, PT ;  /* 0x036000000500780b */ /* 0x000fce0003f2e200 */
[----:B------:R-:W-:-:S08]  /*0280*/  DFMA R2, R8, -R2, R4 ;  /* 0x800000020802722b */ /* 0x000fd00000000004 */
[----:B------:R-:W-:-:S10]  /*0290*/  DFMA R2, R6, R2, R8 ;  /* 0x000000020602722b */ /* 0x000fd40000000008 */
[----:B------:R-:W-:-:S05]  /*02a0*/  FFMA R0, RZ, UR7, R3 ;  /* 0x00000007ff007c23 */ /* 0x000fca0008000003 */
[----:B------:R-:W-:-:S13]  /*02b0*/  FSETP.GT.AND P0, PT, |R0|, 1.469367938527859385e-39, PT ;  /* 0x001000000000780b */ /* 0x000fda0003f04200 */
[----:B--2---:R-:W-:Y:S05]  /*02c0*/  @P0 BRA P1, `(.L_x_13) ;  /* 0x0000000000240947 */ /* 0x004fea0000800000 */
[----:B------:R-:W0:Y:S01]  /*02d0*/  LDCU.64 UR8, c[0x0][0x3a8] ;  /* 0x00007500ff0877ac */ /* 0x000e220008000a00 */
[----:B------:R-:W-:Y:S01]  /*02e0*/  IMAD.MOV.U32 R2, RZ, RZ, R4 ;  /* 0x000000ffff027224 */ /* 0x000fe200078e0004 */
[----:B------:R-:W-:Y:S01]  /*02f0*/  MOV R0, 0x340 ;  /* 0x0000034000007802 */ /* 0x000fe20000000f00 */
[----:B------:R-:W-:Y:S02]  /*0300*/  IMAD.MOV.U32 R3, RZ, RZ, R5 ;  /* 0x000000ffff037224 */ /* 0x000fe400078e0005 */
[----:B0-----:R-:W-:Y:S02]  /*0310*/  IMAD.U32 R8, RZ, RZ, UR8 ;  /* 0x00000008ff087e24 */ /* 0x001fe4000f8e00ff */
[----:B------:R-:W-:-:S07]  /*0320*/  IMAD.U32 R9, RZ, RZ, UR9 ;  /* 0x00000009ff097e24 */ /* 0x000fce000f8e00ff */
[----:B-----5:R-:W-:Y:S05]  /*0330*/  CALL.REL.NOINC `($__internal_1_$__cuda_sm20_div_rn_f64_full) ;  /* 0x0000000400947944 */ /* 0x020fea0003c00000 */
[----:B------:R-:W-:Y:S02]  /*0340*/  IMAD.MOV.U32 R2, RZ, RZ, R4 ;  /* 0x000000ffff027224 */ /* 0x000fe400078e0004 */
[----:B------:R-:W-:-:S07]  /*0350*/  IMAD.MOV.U32 R3, RZ, RZ, R5 ;  /* 0x000000ffff037224 */ /* 0x000fce00078e0005 */
.L_x_13:
[----:B------:R-:W-:Y:S05]  /*0360*/  BSYNC.RECONVERGENT B1 ;  /* 0x0000000000017941 */ /* 0x000fea0003800200 */
.L_x_12:
[----:B------:R-:W0:Y:S01]  /*0370*/  LDCU UR7, c[0x0][0x3a4] ;  /* 0x00007480ff0777ac */ /* 0x000e220008000800 */
[----:B------:R-:W1:Y:S01]  /*0380*/  LDC.64 R8, c[0x0][0x3a0] ;  /* 0x0000e800ff087b82 */ /* 0x000e620000000a00 */
[----:B------:R-:W-:Y:S01]  /*0390*/  IMAD.MOV.U32 R4, RZ, RZ, 0x1 ;  /* 0x00000001ff047424 */ /* 0x000fe200078e00ff */
[----:B------:R-:W-:Y:S01]  /*03a0*/  FSETP.GEU.AND P1, PT, |R3|, 6.5827683646048100446e-37, PT ;  /* 0x036000000300780b */ /* 0x000fe20003f2e200 */
[----:B------:R-:W-:Y:S01]  /*03b0*/  BSSY.RECONVERGENT B1, `(.L_x_14) ;  /* 0x0000012000017945 */ /* 0x000fe20003800200 */
[----:B0-----:R-:W1:Y:S03]  /*03c0*/  MUFU.RCP64H R5, UR7 ;  /* 0x0000000700057d08 */ /* 0x001e660008001800 */
[----:B-1----:R-:W-:-:S08]  /*03d0*/  DFMA R6, R4, -R8, 1 ;  /* 0x3ff000000406742b */ /* 0x002fd00000000808 */
[----:B------:R-:W-:-:S08]  /*03e0*/  DFMA R6, R6, R6, R6 ;  /* 0x000000060606722b */ /* 0x000fd00000000006 */
[----:B------:R-:W-:-:S08]  /*03f0*/  DFMA R6, R4, R6, R4 ;  /* 0x000000060406722b */ /* 0x000fd00000000004 */
[----:B------:R-:W-:-:S08]  /*0400*/  DFMA R4, R6, -R8, 1 ;  /* 0x3ff000000604742b */ /* 0x000fd00000000808 */
[----:B------:R-:W-:-:S08]  /*0410*/  DFMA R4, R6, R4, R6 ;  /* 0x000000040604722b */ /* 0x000fd00000000006 */
[----:B------:R-:W-:-:S08]  /*0420*/  DMUL R6, R4, R2 ;  /* 0x0000000204067228 */ /* 0x000fd00000000000 */
[----:B------:R-:W-:-:S08]  /*0430*/  DFMA R8, R6, -R8, R2 ;  /* 0x800000080608722b */ /* 0x000fd00000000002 */
[----:B------:R-:W-:-:S10]  /*0440*/  DFMA R4, R4, R8, R6 ;  /* 0x000000080404722b */ /* 0x000fd40000000006 */
[----:B------:R-:W-:-:S05]  /*0450*/  FFMA R0, RZ, UR7, R5 ;  /* 0x00000007ff007c23 */ /* 0x000fca0008000005 */
[----:B------:R-:W-:-:S13]  /*0460*/  FSETP.GT.AND P0, PT, |R0|, 1.469367938527859385e-39, PT ;  /* 0x001000000000780b */ /* 0x000fda0003f04200 */
[----:B------:R-:W-:Y:S05]  /*0470*/  @P0 BRA P1, `(.L_x_15) ;  /* 0x0000000000140947 */ /* 0x000fea0000800000 */
[----:B------:R-:W0:Y:S01]  /*0480*/  LDCU.64 UR8, c[0x0][0x3a0] ;  /* 0x00007400ff0877ac */ /* 0x000e220008000a00 */
[----:B------:R-:W-:Y:S01]  /*0490*/  MOV R0, 0x4d0 ;  /* 0x000004d000007802 */ /* 0x000fe20000000f00 */
[----:B0-----:R-:W-:Y:S02]  /*04a0*/  IMAD.U32 R8, RZ, RZ, UR8 ;  /* 0x00000008ff087e24 */ /* 0x001fe4000f8e00ff */
[----:B------:R-:W-:-:S07]  /*04b0*/  IMAD.U32 R9, RZ, RZ, UR9 ;  /* 0x00000009ff097e24 */ /* 0x000fce000f8e00ff */
[----:B-----5:R-:W-:Y:S05]  /*04c0*/  CALL.REL.NOINC `($__internal_1_$__cuda_sm20_div_rn_f64_full) ;  /* 0x0000000400307944 */ /* 0x020fea0003c00000 */
.L_x_15:
[----:B------:R-:W-:Y:S05]  /*04d0*/  BSYNC.RECONVERGENT B1 ;  /* 0x0000000000017941 */ /* 0x000fea0003800200 */
.L_x_14:
[----:B-----5:R-:W-:-:S07]  /*04e0*/  DADD R22, R22, -R4 ;  /* 0x0000000016167229 */ /* 0x020fce0000000804 */
[----:B------:R0:W-:Y:S04]  /*04f0*/  STG.E.64 desc[UR4][R20.64], R22 ;  /* 0x0000001614007986 */ /* 0x0001e8000c101b04 */
.L_x_11:
[----:B------:R-:W-:Y:S05]  /*0500*/  BSYNC.RECONVERGENT B0 ;  /* 0x0000000000007941 */ /* 0x000fea0003800200 */
.L_x_10:
[----:B------:R-:W1:Y:S02]  /*0510*/  LDC.64 R2, c[0x0][0x3b8] ;  /* 0x0000ee00ff027b82 */ /* 0x000e640000000a00 */
[----:B-1----:R-:W-:-:S04]  /*0520*/  ISETP.GE.AND P0, PT, R25, R2, PT ;  /* 0x000000021900720c */ /* 0x002fc80003f06270 */
[----:B------:R-:W-:-:S04]  /*0530*/  ISETP.GE.OR P0, PT, R26, R3, P0 ;  /* 0x000000031a00720c */ /* 0x000fc80000706670 */
[----:B------:R-:W-:-:S13]  /*0540*/  ISETP.EQ.OR P0, PT, R26, RZ, P0 ;  /* 0x000000ff1a00720c */ /* 0x000fda0000702670 */
[----:B------:R-:W-:Y:S05]  /*0550*/  @P0 EXIT ;  /* 0x000000000000094d */ /* 0x000fea0003800000 */
[----:B------:R-:W1:Y:S01]  /*0560*/  LDC.64 R6, c[0x0][0x390] ;  /* 0x0000e400ff067b82 */ /* 0x000e620000000a00 */
[CC--:B------:R-:W-:Y:S01]  /*0570*/  IMAD R0, R26.reuse, R2.reuse, -R2 ;  /* 0x000000021a007224 */ /* 0x0c0fe200078e0a02 */
[----:B------:R-:W2:Y:S01]  /*0580*/  LDCU UR6, c[0x0][0x3b4] ;  /* 0x00007680ff0677ac */ /* 0x000ea20008000800 */
[----:B------:R-:W-:Y:S02]  /*0590*/  IMAD R3, R26, R2, R25 ;  /* 0x000000021a037224 */ /* 0x000fe400078e0219 */
[----:B------:R-:W-:-:S03]  /*05a0*/  IMAD.IADD R25, R25, 0x1, R0 ;  /* 0x0000000119197824 */ /* 0x000fc600078e0200 */
[----:B0-----:R-:W0:Y:S01]  /*05b0*/  LDC.64 R20, c[0x0][0x388] ;  /* 0x0000e200ff147b82 */ /* 0x001e220000000a00 */
[----:B------:R-:W-:-:S07]  /*05c0*/  MOV R8, 0x1 ;  /* 0x0000000100087802 */ /* 0x000fce0000000f00 */
[----:B------:R-:W3:Y:S01]  /*05d0*/  LDC.64 R12, c[0x0][0x398] ;  /* 0x0000e600ff0c7b82 */ /* 0x000ee20000000a00 */
[----:B-1----:R-:W-:-:S04]  /*05e0*/  IMAD.WIDE R4, R3, 0x8, R6 ;  /* 0x0000000803047825 */ /* 0x002fc800078e0206 */
[----:B------:R-:W-:Y:S02]  /*05f0*/  IMAD.WIDE R6, R25, 0x8, R6 ;  /* 0x0000000819067825 */ /* 0x000fe400078e0206 */
[----:B------:R-:W4:Y:S04]  /*0600*/  LDG.E.64 R4, desc[UR4][R4.64] ;  /* 0x0000000404047981 */ /* 0x000f28000c1e1b00 */
[----:B------:R-:W4:Y:S01]  /*0610*/  LDG.E.64 R6, desc[UR4][R6.64] ;  /* 0x0000000406067981 */ /* 0x000f22000c1e1b00 */
[----:B0-----:R-:W-:Y:S02]  /*0620*/  IMAD.WIDE R20, R3, 0x8, R20 ;  /* 0x0000000803147825 */ /* 0x001fe400078e0214 */
[----:B------:R-:W0:Y:S03]  /*0630*/  LDC.64 R2, c[0x0][0x3b0] ;  /* 0x0000ec00ff027b82 */ /* 0x000e260000000a00 */
[----:B------:R1:W5:Y:S01]  /*0640*/  LDG.E.64 R22, desc[UR4][R20.64] ;  /* 0x0000000414167981 */ /* 0x000362000c1e1b00 */
[----:B--2---:R-:W0:Y:S01]  /*0650*/  MUFU.RCP64H R9, UR6 ;  /* 0x0000000600097d08 */ /* 0x004e220008001800 */
        /* <DEDUP_REMOVED lines=14> */
[----:B-1----:R-:W-:Y:S05]  /*0740*/  @P0 BRA P1, `(.L_x_17) ;  /* 0x0000000000240947 */ /* 0x002fea0000800000 */
        /* <DEDUP_REMOVED lines=9> */
.L_x_17:
[----:B------:R-:W-:Y:S05]  /*07e0*/  BSYNC.RECONVERGENT B0 ;  /* 0x0000000000007941 */ /* 0x000fea0003800200 */
.L_x_16:
        /* <DEDUP_REMOVED lines=22> */
.L_x_19:
[----:B------:R-:W-:Y:S05]  /*0950*/  BSYNC.RECONVERGENT B0 ;  /* 0x0000000000007941 */ /* 0x000fea0003800200 */
.L_x_18:
[----:B-----5:R-:W-:-:S07]  /*0960*/  DADD R22, R22, -R4 ;  /* 0x0000000016167229 */ /* 0x020fce0000000804 */
[----:B------:R-:W-:Y:S01]  /*0970*/  STG.E.64 desc[UR4][R20.64], R22 ;  /* 0x0000001614007986 */ /* 0x000fe2000c101b04 */
[----:B------:R-:W-:Y:S05]  /*0980*/  EXIT ;  /* 0x000000000000794d */ /* 0x000fea0003800000 */
        .weak           $__internal_1_$__cuda_sm20_div_rn_f64_full
        .type           $__internal_1_$__cuda_sm20_div_rn_f64_full,@function
        .size           $__internal_1_$__cuda_sm20_div_rn_f64_full,(.L_x_30 - $__internal_1_$__cuda_sm20_div_rn_f64_full)
$__internal_1_$__cuda_sm20_div_rn_f64_full:
[C---:B------:R-:W-:Y:S01]  /*0990*/  FSETP.GEU.AND P0, PT, |R9|.reuse, 1.469367938527859385e-39, PT ;  /* 0x001000000900780b */ /* 0x040fe20003f0e200 */
[----:B------:R-:W-:Y:S01]  /*09a0*/  IMAD.MOV.U32 R11, RZ, RZ, R3 ;  /* 0x000000ffff0b7224 */ /* 0x000fe200078e0003 */
[C---:B------:R-:W-:Y:S01]  /*09b0*/  LOP3.LUT R6, R9.reuse, 0x800fffff, RZ, 0xc0, !PT ;  /* 0x800fffff09067812 */ /* 0x040fe200078ec0ff */
[----:B------:R-:W-:Y:S01]  /*09c0*/  IMAD.MOV.U32 R12, RZ, RZ, 0x1 ;  /* 0x00000001ff0c7424 */ /* 0x000fe200078e00ff */
[----:B------:R-:W-:Y:S01]  /*09d0*/  LOP3.LUT R5, R9, 0x7ff00000, RZ, 0xc0, !PT ;  /* 0x7ff0000009057812 */ /* 0x000fe200078ec0ff */
[----:B------:R-:W-:Y:S01]  /*09e0*/  IMAD.MOV.U32 R10, RZ, RZ, R2 ;  /* 0x000000ffff0a7224 */ /* 0x000fe200078e0002 */
[----:B------:R-:W-:Y:S01]  /*09f0*/  LOP3.LUT R7, R6, 0x3ff00000, RZ, 0xfc, !PT ;  /* 0x3ff0000006077812 */ /* 0x000fe200078efcff */
[----:B------:R-:W-:Y:S01]  /*0a00*/  BSSY.RECONVERGENT B2, `(.L_x_20) ;  /* 0x0000052000027945 */ /* 0x000fe20003800200 */
[----:B------:R-:W-:Y:S02]  /*0a10*/  MOV R6, R8 ;  /* 0x0000000800067202 */ /* 0x000fe40000000f00 */
[----:B------:R-:W-:-:S02]  /*0a20*/  FSETP.GEU.AND P2, PT, |R11|, 1.469367938527859385e-39, PT ;  /* 0x001000000b00780b */ /* 0x000fc40003f4e200 */
[----:B------:R-:W-:Y:S01]  /*0a30*/  LOP3.LUT R2, R11, 0x7ff00000, RZ, 0xc0, !PT ;  /* 0x7ff000000b027812 */ /* 0x000fe200078ec0ff */
[----:B------:R-:W-:-:S03]  /*0a40*/  @!P0 DMUL R6, R8, 8.98846567431157953865e+307 ;  /* 0x7fe0000008068828 */ /* 0x000fc60000000000 */
[C---:B------:R-:W-:Y:S01]  /*0a50*/  ISETP.GE.U32.AND P1, PT, R2.reuse, R5, PT ;  /* 0x000000050200720c */ /* 0x040fe20003f26070 */
[----:B------:R-:W-:Y:S02]  /*0a60*/  IMAD.MOV.U32 R4, RZ, RZ, R2 ;  /* 0x000000ffff047224 */ /* 0x000fe400078e0002 */
[----:B------:R-:W0:Y:S04]  /*0a70*/  MUFU.RCP64H R13, R7 ;  /* 0x00000007000d7308 */ /* 0x000e280000001800 */
[----:B------:R-:W-:Y:S02]  /*0a80*/  @!P2 LOP3.LUT R3, R9, 0x7ff00000, RZ, 0xc0, !PT ;  /* 0x7ff000000903a812 */ /* 0x000fe400078ec0ff */
[----:B------:R-:W-:Y:S02]  /*0a90*/  @!P0 LOP3.LUT R5, R7, 0x7ff00000, RZ, 0xc0, !PT ;  /* 0x7ff0000007058812 */ /* 0x000fe400078ec0ff */
[----:B------:R-:W-:Y:S01]  /*0aa0*/  @!P2 ISETP.GE.U32.AND P3, PT, R2, R3, PT ;  /* 0x000000030200a20c */ /* 0x000fe20003f66070 */
[----:B------:R-:W-:-:S05]  /*0ab0*/  IMAD.MOV.U32 R3, RZ, RZ, 0x1ca00000 ;  /* 0x1ca00000ff037424 */ /* 0x000fca00078e00ff */
[----:B------:R-:W-:Y:S01]  /*0ac0*/  @!P2 SEL R15, R3, 0x63400000, !P3 ;  /* 0x63400000030fa807 */ /* 0x000fe20005800000 */
[----:B0-----:R-:W-:-:S03]  /*0ad0*/  DFMA R16, R12, -R6, 1 ;  /* 0x3ff000000c10742b */ /* 0x001fc60000000806 */
[----:B------:R-:W-:-:S04]  /*0ae0*/  @!P2 LOP3.LUT R18, R15, 0x80000000, R11, 0xf8, !PT ;  /* 0x800000000f12a812 */ /* 0x000fc800078ef80b */
[----:B------:R-:W-:Y:S01]  /*0af0*/  @!P2 LOP3.LUT R19, R18, 0x100000, RZ, 0xfc, !PT ;  /* 0x001000001213a812 */ /* 0x000fe200078efcff */
[----:B------:R-:W-:Y:S01]  /*0b00*/  @!P2 IMAD.MOV.U32 R18, RZ, RZ, RZ ;  /* 0x000000ffff12a224 */ /* 0x000fe200078e00ff */
[----:B------:R-:W-:-:S08]  /*0b10*/  DFMA R16, R16, R16, R16 ;  /* 0x000000101010722b */ /* 0x000fd00000000010 */
[----:B------:R-:W-:Y:S01]  /*0b20*/  DFMA R16, R12, R16, R12 ;  /* 0x000000100c10722b */ /* 0x000fe2000000000c */
[----:B------:R-:W-:Y:S01]  /*0b30*/  SEL R13, R3, 0x63400000, !P1 ;  /* 0x63400000030d7807 */ /* 0x000fe20004800000 */
[----:B------:R-:W-:-:S03]  /*0b40*/  IMAD.MOV.U32 R12, RZ, RZ, R10 ;  /* 0x000000ffff0c7224 */ /* 0x000fc600078e000a */
[----:B------:R-:W-:-:S03]  /*0b50*/  LOP3.LUT R13, R13, 0x800fffff, R11, 0xf8, !PT ;  /* 0x800fffff0d0d7812 */ /* 0x000fc600078ef80b */
[----:B------:R-:W-:-:S03]  /*0b60*/  DFMA R14, R16, -R6, 1 ;  /* 0x3ff00000100e742b */ /* 0x000fc60000000806 */
[----:B------:R-:W-:-:S05]  /*0b70*/  @!P2 DFMA R12, R12, 2, -R18 ;  /* 0x400000000c0ca82b */ /* 0x000fca0000000812 */
[----:B------:R-:W-:-:S05]  /*0b80*/  DFMA R14, R16, R14, R16 ;  /* 0x0000000e100e722b */ /* 0x000fca0000000010 */
[----:B------:R-:W-:-:S03]  /*0b90*/  @!P2 LOP3.LUT R4, R13, 0x7ff00000, RZ, 0xc0, !PT ;  /* 0x7ff000000d04a812 */ /* 0x000fc600078ec0ff */
[----:B------:R-:W-:Y:S02]  /*0ba0*/  DMUL R16, R14, R12 ;  /* 0x0000000c0e107228 */ /* 0x000fe40000000000 */
[----:B------:R-:W-:-:S05]  /*0bb0*/  VIADD R24, R4, 0xffffffff ;  /* 0xffffffff04187836 */ /* 0x000fca0000000000 */
[----:B------:R-:W-:Y:S01]  /*0bc0*/  ISETP.GT.U32.AND P0, PT, R24, 0x7feffffe, PT ;  /* 0x7feffffe1800780c */ /* 0x000fe20003f04070 */
[----:B------:R-:W-:Y:S01]  /*0bd0*/  VIADD R24, R5, 0xffffffff ;  /* 0xffffffff05187836 */ /* 0x000fe20000000000 */
[----:B------:R-:W-:-:S04]  /*0be0*/  DFMA R18, R16, -R6, R12 ;  /* 0x800000061012722b */ /* 0x000fc8000000000c */
[----:B------:R-:W-:-:S04]  /*0bf0*/  ISETP.GT.U32.OR P0, PT, R24, 0x7feffffe, P0 ;  /* 0x7feffffe1800780c */ /* 0x000fc80000704470 */
[----:B------:R-:W-:-:S09]  /*0c00*/  DFMA R18, R14, R18, R16 ;  /* 0x000000120e12722b */ /* 0x000fd20000000010 */
[----:B------:R-:W-:Y:S05]  /*0c10*/  @P0 BRA `(.L_x_21) ;  /* 0x00000000006c0947 */ /* 0x000fea0003800000 */
[----:B------:R-:W-:-:S04]  /*0c20*/  LOP3.LUT R5, R9, 0x7ff00000, RZ, 0xc0, !PT ;  /* 0x7ff0000009057812 */ /* 0x000fc800078ec0ff */
[CC--:B------:R-:W-:Y:S02]  /*0c30*/  VIADDMNMX R4, R2.reuse, -R5.reuse, 0xb9600000, !PT ;  /* 0xb960000002047446 */ /* 0x0c0fe40007800905 */
[----:B------:R-:W-:Y:S02]  /*0c40*/  ISETP.GE.U32.AND P0, PT, R2, R5, PT ;  /* 0x000000050200720c */ /* 0x000fe40003f06070 */
[----:B------:R-:W-:Y:S02]  /*0c50*/  VIMNMX R4, PT, PT, R4, 0x46a00000, PT ;  /* 0x46a0000004047848 */ /* 0x000fe40003fe0100 */
[----:B------:R-:W-:-:S04]  /*0c60*/  SEL R3, R3, 0x63400000, !P0 ;  /* 0x6340000003037807 */ /* 0x000fc80004000000 */
[----:B------:R-:W-:Y:S01]  /*0c70*/  IADD3 R10, PT, PT, -R3, R4, RZ ;  /* 0x00000004030a7210 */ /* 0x000fe20007ffe1ff */
[----:B------:R-:W-:-:S04]  /*0c80*/  IMAD.MOV.U32 R4, RZ, RZ, RZ ;  /* 0x000000ffff047224 */ /* 0x000fc800078e00ff */
[----:B------:R-:W-:-:S06]  /*0c90*/  VIADD R5, R10, 0x7fe00000 ;  /* 0x7fe000000a057836 */ /* 0x000fcc0000000000 */
[----:B------:R-:W-:-:S10]  /*0ca0*/  DMUL R2, R18, R4 ;  /* 0x0000000412027228 */ /* 0x000fd40000000000 */
[----:B------:R-:W-:-:S13]  /*0cb0*/  FSETP.GTU.AND P0, PT, |R3|, 1.469367938527859385e-39, PT ;  /* 0x001000000300780b */ /* 0x000fda0003f0c200 */
[----:B------:R-:W-:Y:S05]  /*0cc0*/  @P0 BRA `(.L_x_22) ;  /* 0x0000000000940947 */ /* 0x000fea0003800000 */
[----:B------:R-:W-:-:S06]  /*0cd0*/  DFMA R6, R18, -R6, R12 ;  /* 0x800000061206722b */ /* 0x000fcc000000000c */
[----:B------:R-:W-:-:S04]  /*0ce0*/  IMAD.MOV.U32 R6, RZ, RZ, RZ ;  /* 0x000000ffff067224 */ /* 0x000fc800078e00ff */
        /* <DEDUP_REMOVED lines=14> */
.L_x_21:
        /* <DEDUP_REMOVED lines=12> */
[----:B------:R-:W-:Y:S01]  /*0e90*/  @!P0 IMAD.MOV.U32 R2, RZ, RZ, RZ ;  /* 0x000000ffff028224 */ /* 0x000fe200078e00ff */
[----:B------:R-:W-:-:S03]  /*0ea0*/  @P0 MOV R2, RZ ;  /* 0x000000ff00020202 */ /* 0x000fc60000000f00 */
[----:B------:R-:W-:Y:S01]  /*0eb0*/  @P0 IMAD.MOV.U32 R3, RZ, RZ, R4 ;  /* 0x000000ffff030224 */ /* 0x000fe200078e0004 */
[----:B------:R-:W-:Y:S06]  /*0ec0*/  BRA `(.L_x_22) ;  /* 0x0000000000147947 */ /* 0x000fec0003800000 */
.L_x_24:
[----:B------:R-:W-:Y:S01]  /*0ed0*/  LOP3.LUT R3, R9, 0x80000, RZ, 0xfc, !PT ;  /* 0x0008000009037812 */ /* 0x000fe200078efcff */
[----:B------:R-:W-:Y:S01]  /*0ee0*/  IMAD.MOV.U32 R2, RZ, RZ, R8 ;  /* 0x000000ffff027224 */ /* 0x000fe200078e0008 */
[----:B------:R-:W-:Y:S06]  /*0ef0*/  BRA `(.L_x_22) ;  /* 0x0000000000087947 */ /* 0x000fec0003800000 */
.L_x_23:
[----:B------:R-:W-:Y:S01]  /*0f00*/  LOP3.LUT R3, R11, 0x80000, RZ, 0xfc, !PT ;  /* 0x000800000b037812 */ /* 0x000fe200078efcff */
[----:B------:R-:W-:-:S07]  /*0f10*/  IMAD.MOV.U32 R2, RZ, RZ, R10 ;  /* 0x000000ffff027224 */ /* 0x000fce00078e000a */
.L_x_22:
[----:B------:R-:W-:Y:S05]  /*0f20*/  BSYNC.RECONVERGENT B2 ;  /* 0x0000000000027941 */ /* 0x000fea0003800200 */
.L_x_20:
[----:B------:R-:W-:Y:S02]  /*0f30*/  IMAD.MOV.U32 R4, RZ, RZ, R2 ;  /* 0x000000ffff047224 */ /* 0x000fe400078e0002 */
[----:B------:R-:W-:Y:S02]  /*0f40*/  IMAD.MOV.U32 R5, RZ, RZ, R3 ;  /* 0x000000ffff057224 */ /* 0x000fe400078e0003 */
[----:B------:R-:W-:Y:S02]  /*0f50*/  IMAD.MOV.U32 R2, RZ, RZ, R0 ;  /* 0x000000ffff027224 */ /* 0x000fe400078e0000 */
[----:B------:R-:W-:-:S04]  /*0f60*/  IMAD.MOV.U32 R3, RZ, RZ, 0x0 ;  /* 0x00000000ff037424 */ /* 0x000fc800078e00ff */
[----:B------:R-:W-:Y:S05]  /*0f70*/  RET.REL.NODEC R2 `(_Z9compute_VPdS_S_ddddii) ;  /* 0xfffffff002207950 */ /* 0x000fea0003c3ffff */
.L_x_25:
        /* <DEDUP_REMOVED lines=16> */
.L_x_30:


//--------------------- .text._Z4initPdS_S_ddddii --------------------------
	.section	.text._Z4initPdS_S_ddddii,"ax",@progbits
	.align	128
        .global         _Z4initPdS_S_ddddii
        .type           _Z4initPdS_S_ddddii,@function
        .size           _Z4initPdS_S_ddddii,(.L_x_33 - _Z4initPdS_S_ddddii)
        .other          _Z4initPdS_S_ddddii,@"STO_CUDA_ENTRY STV_DEFAULT"
_Z4initPdS_S_ddddii:
.text._Z4initPdS_S_ddddii:
[----:B------:R-:W-:Y:S01]  /*0000*/  LDC R1, c[0x0][0x37c] ;  /* 0x0000df00ff017b82 */ /* 0x000fe20000000800 */
[----:B------:R-:W0:Y:S07]  /*0010*/  S2R R0, SR_TID.Y ;  /* 0x0000000000007919 */ /* 0x000e2e0000002200 */
[----:B------:R-:W1:Y:S01]  /*0020*/  LDC R16, c[0x0][0x360] ;  /* 0x0000d800ff107b82 */ /* 0x000e620000000800 */
[----:B------:R-:W2:Y:S01]  /*0030*/  LDCU.64 UR6, c[0x0][0x3b8] ;  /* 0x00007700ff0677ac */ /* 0x000ea20008000a00 */
[----:B------:R-:W1:Y:S06]  /*0040*/  S2R R3, SR_TID.X ;  /* 0x0000000000037919 */ /* 0x000e6c0000002100 */
[----:B------:R-:W0:Y:S08]  /*0050*/  S2UR UR5, SR_CTAID.Y ;  /* 0x00000000000579c3 */ /* 0x000e300000002600 */
[----:B------:R-:W0:Y:S08]  /*0060*/  LDC R17, c[0x0][0x364] ;  /* 0x0000d900ff117b82 */ /* 0x000e300000000800 */
[----:B------:R-:W1:Y:S01]  /*0070*/  S2UR UR4, SR_CTAID.X ;  /* 0x00000000000479c3 */ /* 0x000e620000002500 */
[----:B0-----:R-:W-:-:S05]  /*0080*/  IMAD R17, R17, UR5, R0 ;  /* 0x0000000511117c24 */ /* 0x001fca000f8e0200 */
[----:B--2---:R-:W-:Y:S01]  /*0090*/  ISETP.GE.AND P0, PT, R17, UR7, PT ;  /* 0x0000000711007c0c */ /* 0x004fe2000bf06270 */
[----:B-1----:R-:W-:-:S05]  /*00a0*/  IMAD R16, R16, UR4, R3 ;  /* 0x0000000410107c24 */ /* 0x002fca000f8e0203 */
[----:B------:R-:W-:-:S13]  /*00b0*/  ISETP.GE.OR P0, PT, R16, UR6, P0 ;  /* 0x0000000610007c0c */ /* 0x000fda0008706670 */
[----:B------:R-:W-:Y:S05]  /*00c0*/  @P0 EXIT ;  /* 0x000000000000094d */ /* 0x000fea0003800000 */
[----:B------:R-:W0:Y:S01]  /*00d0*/  LDC.64 R6, c[0x0][0x398] ;  /* 0x0000e600ff067b82 */ /* 0x000e220000000a00 */
[----:B------:R-:W1:Y:S01]  /*00e0*/  LDCU.64 UR8, c[0x0][0x3b0] ;  /* 0x00007600ff0877ac */ /* 0x000e620008000a00 */
[----:B------:R-:W2:Y:S01]  /*00f0*/  I2F.F64 R4, R16 ;  /* 0x0000001000047312 */ /* 0x000ea20000201c00 */
[----:B------:R-:W-:Y:S01]  /*0100*/  IMAD R0, R17, UR6, R16 ;  /* 0x0000000611007c24 */ /* 0x000fe2000f8e0210 */
[----:B------:R-:W3:Y:S04]  /*0110*/  LDCU.64 UR4, c[0x0][0x358] ;  /* 0x00006b00ff0477ac */ /* 0x000ee80008000a00 */
[----:B------:R-:W4:Y:S02]  /*0120*/  LDC.64 R10, c[0x0][0x3a0] ;  /* 0x0000e800ff0a7b82 */ /* 0x000f240000000a00 */
[----:B------:R-:W1:Y:S06]  /*0130*/  I2F.F64.U32 R8, R17 ;  /* 0x0000001100087312 */ /* 0x000e6c0000201800 */
[----:B------:R-:W2:Y:S08]  /*0140*/  LDC.64 R12, c[0x0][0x3a8] ;  /* 0x0000ea00ff0c7b82 */ /* 0x000eb00000000a00 */
[----:B------:R-:W5:Y:S01]  /*0150*/  LDC.64 R14, c[0x0][0x380] ;  /* 0x0000e000ff0e7b82 */ /* 0x000f620000000a00 */
[----:B0-----:R-:W-:-:S07]  /*0160*/  DMUL R6, R6, 0.5 ;  /* 0x3fe0000006067828 */ /* 0x001fce0000000000 */
[----:B------:R-:W0:Y:S01]  /*0170*/  LDC.64 R2, c[0x0][0x388] ;  /* 0x0000e200ff027b82 */ /* 0x000e220000000a00 */
[----:B----4-:R-:W-:Y:S02]  /*0180*/  DMUL R10, R10, 0.5 ;  /* 0x3fe000000a0a7828 */ /* 0x010fe40000000000 */
[----:B--2---:R-:W-:-:S06]  /*0190*/  DFMA R6, R4, R12, -R6 ;  /* 0x0000000c0406722b */ /* 0x004fcc0000000806 */
[----:B-1----:R-:W-:Y:S01]  /*01a0*/  DFMA R10, R8, UR8, -R10 ;  /* 0x00000008080a7c2b */ /* 0x002fe2000800080a */
[----:B-----5:R-:W-:-:S05]  /*01b0*/  IMAD.WIDE R8, R0, 0x8, R14 ;  /* 0x0000000800087825 */ /* 0x020fca00078e020e */
[----:B---3--:R-:W-:Y:S01]  /*01c0*/  STG.E.64 desc[UR4][R8.64], R6 ;  /* 0x0000000608007986 */ /* 0x008fe2000c101b04 */
[----:B0-----:R-:W-:-:S05]  /*01d0*/  IMAD.WIDE R12, R0, 0x8, R2 ;  /* 0x00000008000c7825 */ /* 0x001fca00078e0202 */
[----:B------:R0:W-:Y:S04]  /*01e0*/  STG.E.64 desc[UR4][R12.64], R10 ;  /* 0x0000000a0c007986 */ /* 0x0001e8000c101b04 */
[----:B------:R-:W2:Y:S01]  /*01f0*/  LDG.E.64 R2, desc[UR4][R8.64] ;  /* 0x0000000408027981 */ /* 0x000ea2000c1e1b00 */
[----:B------:R-:W-:Y:S01]  /*0200*/  DMUL R4, R10, R10 ;  /* 0x0000000a0a047228 */ /* 0x000fe20000000000 */
[----:B------:R-:W-:Y:S01]  /*0210*/  UMOV UR6, 0xfefa39ef ;  /* 0xfefa39ef00067882 */ /* 0x000fe20000000000 */
[----:B------:R-:W-:Y:S01]  /*0220*/  UMOV UR7, 0x3fe62e42 ;  /* 0x3fe62e4200077882 */ /* 0x000fe20000000000 */
[----:B------:R-:W-:Y:S01]  /*0230*/  BSSY.RECONVERGENT B0, `(.L_x_26) ;  /* 0x000003b000007945 */ /* 0x000fe20003800200 */
[----:B0-----:R-:W-:Y:S01]  /*0240*/  MOV R10, 0xfca213ea ;  /* 0xfca213ea000a7802 */ /* 0x001fe20000000f00 */
[----:B------:R-:W-:-:S03]  /*0250*/  IMAD.MOV.U32 R11, RZ, RZ, 0x3e928af3 ;  /* 0x3e928af3ff0b7424 */ /* 0x000fc600078e00ff */
[----:B--2---:R-:W-:Y:S01]  /*0260*/  DFMA R2, R2, -R2, -R4 ;  /* 0x800000020202722b */ /* 0x004fe20000000804 */
[----:B------:R-:W-:Y:S02]  /*0270*/  IMAD.MOV.U32 R4, RZ, RZ, 0x652b82fe ;  /* 0x652b82feff047424 */ /* 0x000fe400078e00ff */
[----:B------:R-:W-:-:S06]  /*0280*/  IMAD.MOV.U32 R5, RZ, RZ, 0x3ff71547 ;  /* 0x3ff71547ff057424 */ /* 0x000fcc00078e00ff */
[----:B------:R-:W-:Y:S01]  /*0290*/  DFMA R4, R2, R4, 6.75539944105574400000e+15 ;  /* 0x433800000204742b */ /* 0x000fe20000000004 */
[----:B------:R-:W-:-:S07]  /*02a0*/  FSETP.GEU.AND P0, PT, |R3|, 4.1917929649353027344, PT ;  /* 0x4086232b0300780b */ /* 0x000fce0003f0e200 */
[----:B------:R-:W-:-:S08]  /*02b0*/  DADD R14, R4, -6.75539944105574400000e+15 ;  /* 0xc3380000040e7429 */ /* 0x000fd00000000000 */
[----:B------:R-:W-:Y:S01]  /*02c0*/  DFMA R16, R14, -UR6, R2 ;  /* 0x800000060e107c2b */ /* 0x000fe20008000002 */
[----:B------:R-:W-:Y:S01]  /*02d0*/  UMOV UR6, 0x3b39803f ;  /* 0x3b39803f00067882 */ /* 0x000fe20000000000 */
[----:B------:R-:W-:-:S06]  /*02e0*/  UMOV UR7, 0x3c7abc9e ;  /* 0x3c7abc9e00077882 */ /* 0x000fcc0000000000 */
[----:B------:R-:W-:Y:S01]  /*02f0*/  DFMA R6, R14, -UR6, R16 ;  /* 0x800000060e067c2b */ /* 0x000fe20008000010 */
[----:B------:R-:W-:Y:S01]  /*0300*/  UMOV UR6, 0x69ce2bdf ;  /* 0x69ce2bdf00067882 */ /* 0x000fe20000000000 */
[----:B------:R-:W-:-:S06]  /*0310*/  UMOV UR7, 0x3e5ade15 ;  /* 0x3e5ade1500077882 */ /* 0x000fcc0000000000 */
[C---:B------:R-:W-:Y:S01]  /*0320*/  DFMA R8, R6.reuse, UR6, R10 ;  /* 0x0000000606087c2b */ /* 0x040fe2000800000a */
[----:B------:R-:W-:Y:S01]  /*0330*/  UMOV UR6, 0x62401315 ;  /* 0x6240131500067882 */ /* 0x000fe20000000000 */
[----:B------:R-:W-:Y:S01]  /*0340*/  UMOV UR7, 0x3ec71dee ;  /* 0x3ec71dee00077882 */ /* 0x000fe20000000000 */
[----:B------:R-:W0:Y:S05]  /*0350*/  LDC.64 R10, c[0x0][0x390] ;  /* 0x0000e400ff0a7b82 */ /* 0x000e2a0000000a00 */
[----:B------:R-:W-:Y:S01]  /*0360*/  DFMA R8, R6, R8, UR6 ;  /* 0x0000000606087e2b */ /* 0x000fe20008000008 */
[----:B------:R-:W-:Y:S01]  /*0370*/  UMOV UR6, 0x7c89eb71 ;  /* 0x7c89eb7100067882 */ /* 0x000fe20000000000 */
[----:B------:R-:W-:-:S06]  /*0380*/  UMOV UR7, 0x3efa0199 ;  /* 0x3efa019900077882 */ /* 0x000fcc0000000000 */
[----:B------:R-:W-:Y:S01]  /*0390*/  DFMA R8, R6, R8, UR6 ;  /* 0x0000000606087e2b */ /* 0x000fe20008000008 */
[----:B------:R-:W-:Y:S01]  /*03a0*/  UMOV UR6, 0x14761f65 ;  /* 0x14761f6500067882 */ /* 0x000fe20000000000 */
[----:B------:R-:W-:-:S06]  /*03b0*/  UMOV UR7, 0x3f2a01a0 ;  /* 0x3f2a01a000077882 */ /* 0x000fcc0000000000 */
[----:B------:R-:W-:Y:S01]  /*03c0*/  DFMA R8, R6, R8, UR6 ;  /* 0x0000000606087e2b */ /* 0x000fe20008000008 */
[----:B------:R-:W-:Y:S01]  /*03d0*/  UMOV UR6, 0x1852b7af ;  /* 0x1852b7af00067882 */ /* 0x000fe20000000000 */
[----:B------:R-:W-:Y:S01]  /*03e0*/  UMOV UR7, 0x3f56c16c ;  /* 0x3f56c16c00077882 */ /* 0x000fe20000000000 */
[----:B0-----:R-:W-:-:S05]  /*03f0*/  IMAD.WIDE R10, R0, 0x8, R10 ;  /* 0x00000008000a7825 */ /* 0x001fca00078e020a */
        /* <DEDUP_REMOVED lines=12> */
[----:B------:R-:W-:-:S08]  /*04c0*/  DFMA R8, R6, R8, UR6 ;  /* 0x0000000606087e2b */ /* 0x000fd00008000008 */
[----:B------:R-:W-:-:S08]  /*04d0*/  DFMA R8, R6, R8, 1 ;  /* 0x3ff000000608742b */ /* 0x000fd00000000008 */
[----:B------:R-:W-:-:S10]  /*04e0*/  DFMA R8, R6, R8, 1 ;  /* 0x3ff000000608742b */ /* 0x000fd40000000008 */
[----:B------:R-:W-:Y:S01]  /*04f0*/  LEA R7, R4, R9, 0x14 ;  /* 0x0000000904077211 */ /* 0x000fe200078ea0ff */
[----:B------:R-:W-:Y:S01]  /*0500*/  IMAD.MOV.U32 R6, RZ, RZ, R8 ;  /* 0x000000ffff067224 */ /* 0x000fe200078e0008 */
[----:B------:R-:W-:Y:S06]  /*0510*/  @!P0 BRA `(.L_x_27) ;  /* 0x0000000000308947 */ /* 0x000fec0003800000 */
[----:B------:R-:W-:Y:S01]  /*0520*/  FSETP.GEU.AND P1, PT, |R3|, 4.2275390625, PT ;  /* 0x408748000300780b */ /* 0x000fe20003f2e200 */
[C---:B------:R-:W-:Y:S02]  /*0530*/  DADD R6, R2.reuse, +INF ;  /* 0x7ff0000002067429 */ /* 0x040fe40000000000 */
[----:B------:R-:W-:-:S08]  /*0540*/  DSETP.GEU.AND P0, PT, R2, RZ, PT ;  /* 0x000000ff0200722a */ /* 0x000fd00003f0e000 */
[----:B------:R-:W-:Y:S02]  /*0550*/  FSEL R6, R6, RZ, P0 ;  /* 0x000000ff06067208 */ /* 0x000fe40000000000 */
[----:B------:R-:W-:Y:S02]  /*0560*/  @!P1 LEA.HI R0, R4, R4, RZ, 0x1 ;  /* 0x0000000404009211 */ /* 0x000fe400078f08ff */
[----:B------:R-:W-:Y:S02]  /*0570*/  FSEL R7, R7, RZ, P0 ;  /* 0x000000ff07077208 */ /* 0x000fe40000000000 */
[----:B------:R-:W-:-:S04]  /*0580*/  @!P1 SHF.R.S32.HI R3, RZ, 0x1, R0 ;  /* 0x00000001ff039819 */ /* 0x000fc80000011400 */
[----:B------:R-:W-:Y:S01]  /*0590*/  @!P1 IADD3 R2, PT, PT, R4, -R3, RZ ;  /* 0x8000000304029210 */ /* 0x000fe20007ffe0ff */
[----:B------:R-:W-:-:S03]  /*05a0*/  @!P1 IMAD R9, R3, 0x100000, R9 ;  /* 0x0010000003099824 */ /* 0x000fc600078e0209 */
[----:B------:R-:W-:Y:S02]  /*05b0*/  @!P1 LEA R3, R2, 0x3ff00000, 0x14 ;  /* 0x3ff0000002039811 */ /* 0x000fe400078ea0ff */
[----:B------:R-:W-:-:S06]  /*05c0*/  @!P1 MOV R2, RZ ;  /* 0x000000ff00029202 */ /* 0x000fcc0000000f00 */
[----:B------:R-:W-:-:S11]  /*05d0*/  @!P1 DMUL R6, R8, R2 ;  /* 0x0000000208069228 */ /* 0x000fd60000000000 */
.L_x_27:
[----:B------:R-:W-:Y:S05]  /*05e0*/  BSYNC.RECONVERGENT B0 ;  /* 0x0000000000007941 */ /* 0x000fea0003800200 */
.L_x_26:
[----:B------:R-:W-:Y:S01]  /*05f0*/  STG.E.64 desc[UR4][R10.64], R6 ;  /* 0x000000060a007986 */ /* 0x000fe2000c101b04 */
[----:B------:R-:W-:Y:S05]  /*0600*/  EXIT ;  /* 0x000000000000794d */ /* 0x000fea0003800000 */
.L_x_28:
        /* <DEDUP_REMOVED lines=15> */
.L_x_33:


//--------------------- .nv.shared.reserved.0     --------------------------
	.section	.nv.shared.reserved.0,"aw",@nobits
	.weak		__nv_reservedSMEM_offset_0_alias
	.size		__nv_reservedSMEM_offset_0_alias, 0, 64
	.other		__nv_reservedSMEM_offset_0_alias,@"STO_CUDA_RESERVED_SHARED STV_DEFAULT"
__nv_reservedSMEM_offset_0_alias:
	.zero		0
	.zero		64


//--------------------- .nv.constant0._Z9compute_PPdS_S_ddddii --------------------------
	.section	.nv.constant0._Z9compute_PPdS_S_ddddii,"a",@progbits
	.sectionflags	@""
	.align	4
.nv.constant0._Z9compute_PPdS_S_ddddii:
	.zero		960


//--------------------- .nv.constant0._Z9compute_VPdS_S_ddddii --------------------------
	.section	.nv.constant0._Z9compute_VPdS_S_ddddii,"a",@progbits
	.sectionflags	@""
	.align	4
.nv.constant0._Z9compute_VPdS_S_ddddii:
	.zero		960


//--------------------- .nv.constant0._Z4initPdS_S_ddddii --------------------------
	.section	.nv.constant0._Z4initPdS_S_ddddii,"a",@progbits
	.sectionflags	@""
	.align	4
.nv.constant0._Z4initPdS_S_ddddii:
	.zero		960


//--------------------- SYMBOLS --------------------------

	.type		.nv.reservedSmem.offset0,@object
	.size		.nv.reservedSmem.offset0,0x4
